//
// Generated by NVIDIA NVVM Compiler
//
// Compiler Build ID: CL-36424714
// Cuda compilation tools, release 13.0, V13.0.88
// Based on NVVM 20.0.0
//

.version 9.0
.target sm_100
.address_size 64

	// .globl	advantage_kernel

.visible .entry advantage_kernel(
	.param .u64 .ptr .align 1 advantage_kernel_param_0,
	.param .u64 .ptr .align 1 advantage_kernel_param_1,
	.param .u64 .ptr .align 1 advantage_kernel_param_2,
	.param .u64 .ptr .align 1 advantage_kernel_param_3,
	.param .u64 .ptr .align 1 advantage_kernel_param_4,
	.param .u64 .ptr .align 1 advantage_kernel_param_5,
	.param .u64 .ptr .align 1 advantage_kernel_param_6,
	.param .u64 .ptr .align 1 advantage_kernel_param_7,
	.param .u64 .ptr .align 1 advantage_kernel_param_8,
	.param .u32 advantage_kernel_param_9,
	.param .u32 advantage_kernel_param_10,
	.param .f32 advantage_kernel_param_11,
	.param .f32 advantage_kernel_param_12
)
{
	.reg .pred 	%p<29>;
	.reg .b32 	%r<85>;
	.reg .b32 	%f<277>;
	.reg .b64 	%rd<75>;

	ld.param.u64 	%rd14, [advantage_kernel_param_0];
	ld.param.u64 	%rd15, [advantage_kernel_param_1];
	ld.param.u64 	%rd16, [advantage_kernel_param_2];
	ld.param.u64 	%rd17, [advantage_kernel_param_4];
	ld.param.u64 	%rd18, [advantage_kernel_param_5];
	ld.param.u64 	%rd19, [advantage_kernel_param_6];
	ld.param.u32 	%r48, [advantage_kernel_param_9];
	ld.param.u32 	%r49, [advantage_kernel_param_10];
	ld.param.f32 	%f33, [advantage_kernel_param_12];
	cvta.to.global.u64 	%rd1, %rd16;
	cvta.to.global.u64 	%rd2, %rd17;
	cvta.to.global.u64 	%rd3, %rd15;
	cvta.to.global.u64 	%rd4, %rd14;
	cvta.to.global.u64 	%rd5, %rd19;
	cvta.to.global.u64 	%rd6, %rd18;
	mov.u32 	%r50, %ctaid.x;
	mov.u32 	%r51, %ntid.x;
	mov.u32 	%r52, %tid.x;
	mad.lo.s32 	%r1, %r50, %r51, %r52;
	setp.ge.s32 	%p1, %r1, %r48;
	@%p1 bra 	$L__BB0_39;
	ld.param.f32 	%f256, [advantage_kernel_param_11];
	sub.f32 	%f1, %f256, %f33;
	setp.lt.s32 	%p2, %r49, 1;
	mov.f32 	%f259, 0f00000000;
	mov.b32 	%r72, 0;
	@%p2 bra 	$L__BB0_11;
	add.s32 	%r2, %r48, -1;
	mul.lo.s32 	%r3, %r49, %r1;
	setp.neu.f32 	%p3, %f1, 0f00000000;
	@%p3 bra 	$L__BB0_7;
	max.s32 	%r59, %r1, %r2;
	sub.s32 	%r4, %r59, %r1;
	mov.b32 	%r70, 0;
	mov.f32 	%f259, 0f00000000;
$L__BB0_4:
	add.s32 	%r6, %r70, %r1;
	setp.eq.s32 	%p7, %r70, %r4;
	mov.u32 	%r72, %r4;
	@%p7 bra 	$L__BB0_11;
	mul.wide.s32 	%rd29, %r6, 4;
	add.s64 	%rd30, %rd6, %rd29;
	ld.global.f32 	%f44, [%rd30];
	setp.neu.f32 	%p8, %f44, 0f00000000;
	mov.u32 	%r72, %r70;
	@%p8 bra 	$L__BB0_11;
	add.s32 	%r60, %r70, %r3;
	add.s64 	%rd32, %rd5, %rd29;
	ld.global.f32 	%f45, [%rd32+4];
	mul.wide.s32 	%rd33, %r60, 4;
	add.s64 	%rd34, %rd4, %rd33;
	st.global.f32 	[%rd34], %f45;
	add.s64 	%rd35, %rd3, %rd33;
	mov.b32 	%r61, 1065353216;
	st.global.u32 	[%rd35], %r61;
	add.s64 	%rd36, %rd2, %rd33;
	add.s32 	%r70, %r70, 1;
	st.global.u32 	[%rd36], %r61;
	add.f32 	%f259, %f259, 0f3F800000;
	setp.eq.s32 	%p9, %r70, %r49;
	mov.u32 	%r72, %r49;
	@%p9 bra 	$L__BB0_11;
	bra.uni 	$L__BB0_4;
$L__BB0_7:
	ld.param.u64 	%rd72, [advantage_kernel_param_3];
	max.s32 	%r55, %r1, %r2;
	sub.s32 	%r8, %r55, %r1;
	cvta.to.global.u64 	%rd7, %rd72;
	mov.b32 	%r71, 0;
	mov.f32 	%f259, 0f00000000;
$L__BB0_8:
	add.s32 	%r10, %r71, %r1;
	setp.eq.s32 	%p4, %r71, %r8;
	mov.u32 	%r72, %r8;
	@%p4 bra 	$L__BB0_11;
	mul.wide.s32 	%rd20, %r10, 4;
	add.s64 	%rd21, %rd6, %rd20;
	ld.global.f32 	%f36, [%rd21];
	setp.neu.f32 	%p5, %f36, 0f00000000;
	mov.u32 	%r72, %r71;
	@%p5 bra 	$L__BB0_11;
	add.s32 	%r11, %r71, 1;
	add.s32 	%r56, %r71, %r3;
	add.s64 	%rd23, %rd5, %rd20;
	ld.global.f32 	%f37, [%rd23+4];
	mul.wide.s32 	%rd24, %r56, 4;
	add.s64 	%rd25, %rd4, %rd24;
	st.global.f32 	[%rd25], %f37;
	add.s64 	%rd26, %rd3, %rd24;
	mov.b32 	%r57, 1065353216;
	st.global.u32 	[%rd26], %r57;
	add.s64 	%rd27, %rd7, %rd24;
	ld.global.f32 	%f38, [%rd27];
	add.s64 	%rd28, %rd2, %rd24;
	sub.f32 	%f39, %f33, %f38;
	div.rn.f32 	%f40, %f39, %f1;
	min.f32 	%f41, %f40, 0f3F800000;
	max.f32 	%f42, %f41, 0f3D4CCCCD;
	st.global.f32 	[%rd28], %f42;
	add.f32 	%f259, %f259, %f42;
	setp.ne.s32 	%p6, %r11, %r49;
	mov.u32 	%r71, %r11;
	mov.u32 	%r72, %r49;
	@%p6 bra 	$L__BB0_8;
$L__BB0_11:
	ld.param.u64 	%rd74, [advantage_kernel_param_8];
	ld.param.u64 	%rd73, [advantage_kernel_param_7];
	cvta.to.global.u64 	%rd8, %rd73;
	cvta.to.global.u64 	%rd37, %rd74;
	mul.wide.s32 	%rd38, %r1, 4;
	add.s64 	%rd39, %rd37, %rd38;
	st.global.u32 	[%rd39], %r72;
	setp.eq.f32 	%p10, %f1, 0f00000000;
	@%p10 bra 	$L__BB0_25;
	setp.eq.s32 	%p11, %r72, 0;
	mov.f32 	%f276, 0f00000000;
	@%p11 bra 	$L__BB0_24;
	mul.lo.s32 	%r13, %r49, %r1;
	and.b32  	%r14, %r72, 7;
	setp.lt.u32 	%p12, %r72, 8;
	mov.f32 	%f276, 0f00000000;
	mov.b32 	%r82, 0;
	@%p12 bra 	$L__BB0_16;
	and.b32  	%r82, %r72, 2147483640;
	neg.s32 	%r81, %r82;
	mov.f32 	%f276, 0f00000000;
	mov.u32 	%r80, %r13;
$L__BB0_15:
	.pragma "nounroll";
	mul.wide.s32 	%rd40, %r80, 4;
	add.s64 	%rd41, %rd2, %rd40;
	add.s64 	%rd42, %rd4, %rd40;
	add.s64 	%rd43, %rd1, %rd40;
	ld.global.f32 	%f50, [%rd41];
	div.rn.f32 	%f51, %f50, %f259;
	ld.global.f32 	%f52, [%rd42];
	ld.global.f32 	%f53, [%rd43];
	sub.f32 	%f54, %f52, %f53;
	fma.rn.f32 	%f55, %f51, %f54, %f276;
	ld.global.f32 	%f56, [%rd41+4];
	div.rn.f32 	%f57, %f56, %f259;
	ld.global.f32 	%f58, [%rd42+4];
	ld.global.f32 	%f59, [%rd43+4];
	sub.f32 	%f60, %f58, %f59;
	fma.rn.f32 	%f61, %f57, %f60, %f55;
	ld.global.f32 	%f62, [%rd41+8];
	div.rn.f32 	%f63, %f62, %f259;
	ld.global.f32 	%f64, [%rd42+8];
	ld.global.f32 	%f65, [%rd43+8];
	sub.f32 	%f66, %f64, %f65;
	fma.rn.f32 	%f67, %f63, %f66, %f61;
	ld.global.f32 	%f68, [%rd41+12];
	div.rn.f32 	%f69, %f68, %f259;
	ld.global.f32 	%f70, [%rd42+12];
	ld.global.f32 	%f71, [%rd43+12];
	sub.f32 	%f72, %f70, %f71;
	fma.rn.f32 	%f73, %f69, %f72, %f67;
	ld.global.f32 	%f74, [%rd41+16];
	div.rn.f32 	%f75, %f74, %f259;
	ld.global.f32 	%f76, [%rd42+16];
	ld.global.f32 	%f77, [%rd43+16];
	sub.f32 	%f78, %f76, %f77;
	fma.rn.f32 	%f79, %f75, %f78, %f73;
	ld.global.f32 	%f80, [%rd41+20];
	div.rn.f32 	%f81, %f80, %f259;
	ld.global.f32 	%f82, [%rd42+20];
	ld.global.f32 	%f83, [%rd43+20];
	sub.f32 	%f84, %f82, %f83;
	fma.rn.f32 	%f85, %f81, %f84, %f79;
	ld.global.f32 	%f86, [%rd41+24];
	div.rn.f32 	%f87, %f86, %f259;
	ld.global.f32 	%f88, [%rd42+24];
	ld.global.f32 	%f89, [%rd43+24];
	sub.f32 	%f90, %f88, %f89;
	fma.rn.f32 	%f91, %f87, %f90, %f85;
	ld.global.f32 	%f92, [%rd41+28];
	div.rn.f32 	%f93, %f92, %f259;
	ld.global.f32 	%f94, [%rd42+28];
	ld.global.f32 	%f95, [%rd43+28];
	sub.f32 	%f96, %f94, %f95;
	fma.rn.f32 	%f276, %f93, %f96, %f91;
	add.s32 	%r81, %r81, 8;
	add.s32 	%r80, %r80, 8;
	setp.ne.s32 	%p13, %r81, 0;
	@%p13 bra 	$L__BB0_15;
$L__BB0_16:
	setp.eq.s32 	%p14, %r14, 0;
	@%p14 bra 	$L__BB0_24;
	and.b32  	%r43, %r72, 3;
	setp.lt.u32 	%p15, %r14, 4;
	@%p15 bra 	$L__BB0_19;
	add.s32 	%r63, %r82, %r13;
	mul.wide.s32 	%rd44, %r63, 4;
	add.s64 	%rd45, %rd2, %rd44;
	ld.global.f32 	%f98, [%rd45];
	div.rn.f32 	%f99, %f98, %f259;
	add.s64 	%rd46, %rd4, %rd44;
	ld.global.f32 	%f100, [%rd46];
	add.s64 	%rd47, %rd1, %rd44;
	ld.global.f32 	%f101, [%rd47];
	sub.f32 	%f102, %f100, %f101;
	fma.rn.f32 	%f103, %f99, %f102, %f276;
	ld.global.f32 	%f104, [%rd45+4];
	div.rn.f32 	%f105, %f104, %f259;
	ld.global.f32 	%f106, [%rd46+4];
	ld.global.f32 	%f107, [%rd47+4];
	sub.f32 	%f108, %f106, %f107;
	fma.rn.f32 	%f109, %f105, %f108, %f103;
	ld.global.f32 	%f110, [%rd45+8];
	div.rn.f32 	%f111, %f110, %f259;
	ld.global.f32 	%f112, [%rd46+8];
	ld.global.f32 	%f113, [%rd47+8];
	sub.f32 	%f114, %f112, %f113;
	fma.rn.f32 	%f115, %f111, %f114, %f109;
	ld.global.f32 	%f116, [%rd45+12];
	div.rn.f32 	%f117, %f116, %f259;
	ld.global.f32 	%f118, [%rd46+12];
	ld.global.f32 	%f119, [%rd47+12];
	sub.f32 	%f120, %f118, %f119;
	fma.rn.f32 	%f276, %f117, %f120, %f115;
	add.s32 	%r82, %r82, 4;
$L__BB0_19:
	setp.eq.s32 	%p16, %r43, 0;
	@%p16 bra 	$L__BB0_24;
	setp.eq.s32 	%p17, %r43, 1;
	@%p17 bra 	$L__BB0_22;
	add.s32 	%r64, %r82, %r13;
	mul.wide.s32 	%rd48, %r64, 4;
	add.s64 	%rd49, %rd2, %rd48;
	ld.global.f32 	%f122, [%rd49];
	div.rn.f32 	%f123, %f122, %f259;
	add.s64 	%rd50, %rd4, %rd48;
	ld.global.f32 	%f124, [%rd50];
	add.s64 	%rd51, %rd1, %rd48;
	ld.global.f32 	%f125, [%rd51];
	sub.f32 	%f126, %f124, %f125;
	fma.rn.f32 	%f127, %f123, %f126, %f276;
	ld.global.f32 	%f128, [%rd49+4];
	div.rn.f32 	%f129, %f128, %f259;
	ld.global.f32 	%f130, [%rd50+4];
	ld.global.f32 	%f131, [%rd51+4];
	sub.f32 	%f132, %f130, %f131;
	fma.rn.f32 	%f276, %f129, %f132, %f127;
	add.s32 	%r82, %r82, 2;
$L__BB0_22:
	and.b32  	%r65, %r72, 1;
	setp.eq.b32 	%p18, %r65, 1;
	not.pred 	%p19, %p18;
	@%p19 bra 	$L__BB0_24;
	add.s32 	%r66, %r82, %r13;
	mul.wide.s32 	%rd52, %r66, 4;
	add.s64 	%rd53, %rd2, %rd52;
	ld.global.f32 	%f133, [%rd53];
	div.rn.f32 	%f134, %f133, %f259;
	add.s64 	%rd54, %rd4, %rd52;
	ld.global.f32 	%f135, [%rd54];
	add.s64 	%rd55, %rd1, %rd52;
	ld.global.f32 	%f136, [%rd55];
	sub.f32 	%f137, %f135, %f136;
	fma.rn.f32 	%f276, %f134, %f137, %f276;
$L__BB0_24:
	add.s64 	%rd57, %rd8, %rd38;
	st.global.f32 	[%rd57], %f276;
	bra.uni 	$L__BB0_39;
$L__BB0_25:
	setp.eq.s32 	%p20, %r72, 0;
	mov.f32 	%f268, 0f00000000;
	@%p20 bra 	$L__BB0_38;
	mul.lo.s32 	%r17, %r49, %r1;
	and.b32  	%r18, %r72, 15;
	setp.lt.u32 	%p21, %r72, 16;
	mov.f32 	%f268, 0f00000000;
	mov.b32 	%r76, 0;
	@%p21 bra 	$L__BB0_29;
	and.b32  	%r76, %r72, 2147483632;
	neg.s32 	%r74, %r76;
	add.s64 	%rd9, %rd4, 32;
	add.s64 	%rd10, %rd1, 32;
	mov.f32 	%f268, 0f00000000;
	mov.u32 	%r73, %r17;
$L__BB0_28:
	.pragma "nounroll";
	mul.wide.s32 	%rd58, %r73, 4;
	add.s64 	%rd59, %rd9, %rd58;
	add.s64 	%rd60, %rd10, %rd58;
	ld.global.f32 	%f142, [%rd59+-32];
	ld.global.f32 	%f143, [%rd60+-32];
	sub.f32 	%f144, %f142, %f143;
	add.f32 	%f145, %f268, %f144;
	ld.global.f32 	%f146, [%rd59+-28];
	ld.global.f32 	%f147, [%rd60+-28];
	sub.f32 	%f148, %f146, %f147;
	add.f32 	%f149, %f145, %f148;
	ld.global.f32 	%f150, [%rd59+-24];
	ld.global.f32 	%f151, [%rd60+-24];
	sub.f32 	%f152, %f150, %f151;
	add.f32 	%f153, %f149, %f152;
	ld.global.f32 	%f154, [%rd59+-20];
	ld.global.f32 	%f155, [%rd60+-20];
	sub.f32 	%f156, %f154, %f155;
	add.f32 	%f157, %f153, %f156;
	ld.global.f32 	%f158, [%rd59+-16];
	ld.global.f32 	%f159, [%rd60+-16];
	sub.f32 	%f160, %f158, %f159;
	add.f32 	%f161, %f157, %f160;
	ld.global.f32 	%f162, [%rd59+-12];
	ld.global.f32 	%f163, [%rd60+-12];
	sub.f32 	%f164, %f162, %f163;
	add.f32 	%f165, %f161, %f164;
	ld.global.f32 	%f166, [%rd59+-8];
	ld.global.f32 	%f167, [%rd60+-8];
	sub.f32 	%f168, %f166, %f167;
	add.f32 	%f169, %f165, %f168;
	ld.global.f32 	%f170, [%rd59+-4];
	ld.global.f32 	%f171, [%rd60+-4];
	sub.f32 	%f172, %f170, %f171;
	add.f32 	%f173, %f169, %f172;
	ld.global.f32 	%f174, [%rd59];
	ld.global.f32 	%f175, [%rd60];
	sub.f32 	%f176, %f174, %f175;
	add.f32 	%f177, %f173, %f176;
	ld.global.f32 	%f178, [%rd59+4];
	ld.global.f32 	%f179, [%rd60+4];
	sub.f32 	%f180, %f178, %f179;
	add.f32 	%f181, %f177, %f180;
	ld.global.f32 	%f182, [%rd59+8];
	ld.global.f32 	%f183, [%rd60+8];
	sub.f32 	%f184, %f182, %f183;
	add.f32 	%f185, %f181, %f184;
	ld.global.f32 	%f186, [%rd59+12];
	ld.global.f32 	%f187, [%rd60+12];
	sub.f32 	%f188, %f186, %f187;
	add.f32 	%f189, %f185, %f188;
	ld.global.f32 	%f190, [%rd59+16];
	ld.global.f32 	%f191, [%rd60+16];
	sub.f32 	%f192, %f190, %f191;
	add.f32 	%f193, %f189, %f192;
	ld.global.f32 	%f194, [%rd59+20];
	ld.global.f32 	%f195, [%rd60+20];
	sub.f32 	%f196, %f194, %f195;
	add.f32 	%f197, %f193, %f196;
	ld.global.f32 	%f198, [%rd59+24];
	ld.global.f32 	%f199, [%rd60+24];
	sub.f32 	%f200, %f198, %f199;
	add.f32 	%f201, %f197, %f200;
	ld.global.f32 	%f202, [%rd59+28];
	ld.global.f32 	%f203, [%rd60+28];
	sub.f32 	%f204, %f202, %f203;
	add.f32 	%f268, %f201, %f204;
	add.s32 	%r74, %r74, 16;
	add.s32 	%r73, %r73, 16;
	setp.ne.s32 	%p22, %r74, 0;
	@%p22 bra 	$L__BB0_28;
$L__BB0_29:
	setp.eq.s32 	%p23, %r18, 0;
	@%p23 bra 	$L__BB0_38;
	and.b32  	%r26, %r72, 7;
	setp.lt.u32 	%p24, %r18, 8;
	@%p24 bra 	$L__BB0_32;
	add.s32 	%r68, %r76, %r17;
	mul.wide.s32 	%rd61, %r68, 4;
	add.s64 	%rd62, %rd4, %rd61;
	ld.global.f32 	%f206, [%rd62];
	add.s64 	%rd63, %rd1, %rd61;
	ld.global.f32 	%f207, [%rd63];
	sub.f32 	%f208, %f206, %f207;
	add.f32 	%f209, %f268, %f208;
	ld.global.f32 	%f210, [%rd62+4];
	ld.global.f32 	%f211, [%rd63+4];
	sub.f32 	%f212, %f210, %f211;
	add.f32 	%f213, %f209, %f212;
	ld.global.f32 	%f214, [%rd62+8];
	ld.global.f32 	%f215, [%rd63+8];
	sub.f32 	%f216, %f214, %f215;
	add.f32 	%f217, %f213, %f216;
	ld.global.f32 	%f218, [%rd62+12];
	ld.global.f32 	%f219, [%rd63+12];
	sub.f32 	%f220, %f218, %f219;
	add.f32 	%f221, %f217, %f220;
	ld.global.f32 	%f222, [%rd62+16];
	ld.global.f32 	%f223, [%rd63+16];
	sub.f32 	%f224, %f222, %f223;
	add.f32 	%f225, %f221, %f224;
	ld.global.f32 	%f226, [%rd62+20];
	ld.global.f32 	%f227, [%rd63+20];
	sub.f32 	%f228, %f226, %f227;
	add.f32 	%f229, %f225, %f228;
	ld.global.f32 	%f230, [%rd62+24];
	ld.global.f32 	%f231, [%rd63+24];
	sub.f32 	%f232, %f230, %f231;
	add.f32 	%f233, %f229, %f232;
	ld.global.f32 	%f234, [%rd62+28];
	ld.global.f32 	%f235, [%rd63+28];
	sub.f32 	%f236, %f234, %f235;
	add.f32 	%f268, %f233, %f236;
	add.s32 	%r76, %r76, 8;
$L__BB0_32:
	setp.eq.s32 	%p25, %r26, 0;
	@%p25 bra 	$L__BB0_38;
	and.b32  	%r29, %r72, 3;
	setp.lt.u32 	%p26, %r26, 4;
	@%p26 bra 	$L__BB0_35;
	add.s32 	%r69, %r76, %r17;
	mul.wide.s32 	%rd64, %r69, 4;
	add.s64 	%rd65, %rd4, %rd64;
	ld.global.f32 	%f238, [%rd65];
	add.s64 	%rd66, %rd1, %rd64;
	ld.global.f32 	%f239, [%rd66];
	sub.f32 	%f240, %f238, %f239;
	add.f32 	%f241, %f268, %f240;
	ld.global.f32 	%f242, [%rd65+4];
	ld.global.f32 	%f243, [%rd66+4];
	sub.f32 	%f244, %f242, %f243;
	add.f32 	%f245, %f241, %f244;
	ld.global.f32 	%f246, [%rd65+8];
	ld.global.f32 	%f247, [%rd66+8];
	sub.f32 	%f248, %f246, %f247;
	add.f32 	%f249, %f245, %f248;
	ld.global.f32 	%f250, [%rd65+12];
	ld.global.f32 	%f251, [%rd66+12];
	sub.f32 	%f252, %f250, %f251;
	add.f32 	%f268, %f249, %f252;
	add.s32 	%r76, %r76, 4;
$L__BB0_35:
	setp.eq.s32 	%p27, %r29, 0;
	@%p27 bra 	$L__BB0_38;
	add.s32 	%r79, %r76, %r17;
	neg.s32 	%r78, %r29;
$L__BB0_37:
	.pragma "nounroll";
	mul.wide.s32 	%rd67, %r79, 4;
	add.s64 	%rd68, %rd1, %rd67;
	add.s64 	%rd69, %rd4, %rd67;
	ld.global.f32 	%f253, [%rd69];
	ld.global.f32 	%f254, [%rd68];
	sub.f32 	%f255, %f253, %f254;
	add.f32 	%f268, %f268, %f255;
	add.s32 	%r79, %r79, 1;
	add.s32 	%r78, %r78, 1;
	setp.ne.s32 	%p28, %r78, 0;
	@%p28 bra 	$L__BB0_37;
$L__BB0_38:
	add.s64 	%rd71, %rd8, %rd38;
	st.global.f32 	[%rd71], %f268;
$L__BB0_39:
	ret;

}


// ===== COMPILED SASS (sm_100) =====

	.target	sm_100

	.elftype	@"ET_EXEC"


//--------------------- .note.nv.tkinfo           --------------------------
	.section	.note.nv.tkinfo,"",@"SHT_NOTE"
	.sectionflags	@"SHF_NOTE_NV_TKINFO"
	.tkinfo
        /*0018*/ 	.word	0x00000002
        /*0030*/ 	.string	""
        /*0030*/ 	.string	"ptxas"
        /*0030*/ 	.string	"Cuda compilation tools, release 13.0, V13.0.88"
        /*0030*/ 	.string	"Build cuda_13.0.r13.0/compiler.36424714_0"
        /*0030*/ 	.string	"-arch sm_100 -m 64 "



//--------------------- .note.nv.cuinfo           --------------------------
	.section	.note.nv.cuinfo,"",@"SHT_NOTE"
	.sectionflags	@"SHF_NOTE_NV_CUINFO"
        /*0018*/ 	.short	0x0002
        /*001a*/ 	.short	0x0064
        /*001c*/ 	.short	0x0082
	.zero		2


//--------------------- .nv.info                  --------------------------
	.section	.nv.info,"",@"SHT_CUDA_INFO"
	.align	4


	//----- nvinfo : EIATTR_REGCOUNT
	.align		4
        /*0000*/ 	.byte	0x04, 0x2f
        /*0002*/ 	.short	(.L_1 - .L_0)
	.align		4
.L_0:
        /*0004*/ 	.word	index@(advantage_kernel)
        /*0008*/ 	.word	0x00000027


	//----- nvinfo : EIATTR_FRAME_SIZE
	.align		4
.L_1:
        /*000c*/ 	.byte	0x04, 0x11
        /*000e*/ 	.short	(.L_3 - .L_2)
	.align		4
.L_2:
        /*0010*/ 	.word	index@($__internal_0_$__cuda_sm3x_div_rn_noftz_f32_slowpath)
        /*0014*/ 	.word	0x00000000


	//----- nvinfo : EIATTR_FRAME_SIZE
	.align		4
.L_3:
        /*0018*/ 	.byte	0x04, 0x11
        /*001a*/ 	.short	(.L_5 - .L_4)
	.align		4
.L_4:
        /*001c*/ 	.word	index@(advantage_kernel)
        /*0020*/ 	.word	0x00000000


	//----- nvinfo : EIATTR_MIN_STACK_SIZE
	.align		4
.L_5:
        /*0024*/ 	.byte	0x04, 0x12
        /*0026*/ 	.short	(.L_7 - .L_6)
	.align		4
.L_6:
        /*0028*/ 	.word	index@(advantage_kernel)
        /*002c*/ 	.word	0x00000000
.L_7:


//--------------------- .nv.compat                --------------------------
	.section	.nv.compat,"",@"SHT_CUDA_COMPAT_INFO"
	.align	4
        /*0000*/ 	.byte	0x02, 0x09, 0x00, 0x00, 0x02, 0x02, 0x01, 0x00, 0x02, 0x05, 0x05, 0x00, 0x03, 0x07, 0x01, 0x01
        /*0010*/ 	.byte	0x02, 0x03, 0x00, 0x00, 0x02, 0x06, 0x01, 0x00, 0x04, 0x0b, 0x08, 0x00, 0x01, 0x00, 0x00, 0x00
        /*0020*/ 	.byte	0x00, 0x00, 0x00, 0x00


//--------------------- .nv.info.advantage_kernel --------------------------
	.section	.nv.info.advantage_kernel,"",@"SHT_CUDA_INFO"
	.sectionflags	@""
	.align	4


	//----- nvinfo : EIATTR_CUDA_API_VERSION
	.align		4
        /*0000*/ 	.byte	0x04, 0x37
        /*0002*/ 	.short	(.L_9 - .L_8)
.L_8:
        /*0004*/ 	.word	0x00000082


	//----- nvinfo : EIATTR_KPARAM_INFO
	.align		4
.L_9:
        /*0008*/ 	.byte	0x04, 0x17
        /*000a*/ 	.short	(.L_11 - .L_10)
.L_10:
        /*000c*/ 	.word	0x00000000
        /*0010*/ 	.short	0x000c
        /*0012*/ 	.short	0x0054
        /*0014*/ 	.byte	0x00, 0xf0, 0x11, 0x00


	//----- nvinfo : EIATTR_KPARAM_INFO
	.align		4
.L_11:
        /*0018*/ 	.byte	0x04, 0x17
        /*001a*/ 	.short	(.L_13 - .L_12)
.L_12:
        /*001c*/ 	.word	0x00000000
        /*0020*/ 	.short	0x000b
        /*0022*/ 	.short	0x0050
        /*0024*/ 	.byte	0x00, 0xf0, 0x11, 0x00


	//----- nvinfo : EIATTR_KPARAM_INFO
	.align		4
.L_13:
        /*0028*/ 	.byte	0x04, 0x17
        /*002a*/ 	.short	(.L_15 - .L_14)
.L_14:
        /*002c*/ 	.word	0x00000000
        /*0030*/ 	.short	0x000a
        /*0032*/ 	.short	0x004c
        /*0034*/ 	.byte	0x00, 0xf0, 0x11, 0x00


	//----- nvinfo : EIATTR_KPARAM_INFO
	.align		4
.L_15:
        /*0038*/ 	.byte	0x04, 0x17
        /*003a*/ 	.short	(.L_17 - .L_16)
.L_16:
        /*003c*/ 	.word	0x00000000
        /*0040*/ 	.short	0x0009
        /*0042*/ 	.short	0x0048
        /*0044*/ 	.byte	0x00, 0xf0, 0x11, 0x00


	//----- nvinfo : EIATTR_KPARAM_INFO
	.align		4
.L_17:
        /*0048*/ 	.byte	0x04, 0x17
        /*004a*/ 	.short	(.L_19 - .L_18)
.L_18:
        /*004c*/ 	.word	0x00000000
        /*0050*/ 	.short	0x0008
        /*0052*/ 	.short	0x0040
        /*0054*/ 	.byte	0x00, 0xf5, 0x21, 0x00


	//----- nvinfo : EIATTR_KPARAM_INFO
	.align		4
.L_19:
        /*0058*/ 	.byte	0x04, 0x17
        /*005a*/ 	.short	(.L_21 - .L_20)
.L_20:
        /*005c*/ 	.word	0x00000000
        /*0060*/ 	.short	0x0007
        /*0062*/ 	.short	0x0038
        /*0064*/ 	.byte	0x00, 0xf5, 0x21, 0x00


	//----- nvinfo : EIATTR_KPARAM_INFO
	.align		4
.L_21:
        /*0068*/ 	.byte	0x04, 0x17
        /*006a*/ 	.short	(.L_23 - .L_22)
.L_22:
        /*006c*/ 	.word	0x00000000
        /*0070*/ 	.short	0x0006
        /*0072*/ 	.short	0x0030
        /*0074*/ 	.byte	0x00, 0xf5, 0x21, 0x00


	//----- nvinfo : EIATTR_KPARAM_INFO
	.align		4
.L_23:
        /*0078*/ 	.byte	0x04, 0x17
        /*007a*/ 	.short	(.L_25 - .L_24)
.L_24:
        /*007c*/ 	.word	0x00000000
        /*0080*/ 	.short	0x0005
        /*0082*/ 	.short	0x0028
        /*0084*/ 	.byte	0x00, 0xf5, 0x21, 0x00


	//----- nvinfo : EIATTR_KPARAM_INFO
	.align		4
.L_25:
        /*0088*/ 	.byte	0x04, 0x17
        /*008a*/ 	.short	(.L_27 - .L_26)
.L_26:
        /*008c*/ 	.word	0x00000000
        /*0090*/ 	.short	0x0004
        /*0092*/ 	.short	0x0020
        /*0094*/ 	.byte	0x00, 0xf5, 0x21, 0x00


	//----- nvinfo : EIATTR_KPARAM_INFO
	.align		4
.L_27:
        /*0098*/ 	.byte	0x04, 0x17
        /*009a*/ 	.short	(.L_29 - .L_28)
.L_28:
        /*009c*/ 	.word	0x00000000
        /*00a0*/ 	.short	0x0003
        /*00a2*/ 	.short	0x0018
        /*00a4*/ 	.byte	0x00, 0xf5, 0x21, 0x00


	//----- nvinfo : EIATTR_KPARAM_INFO
	.align		4
.L_29:
        /*00a8*/ 	.byte	0x04, 0x17
        /*00aa*/ 	.short	(.L_31 - .L_30)
.L_30:
        /*00ac*/ 	.word	0x00000000
        /*00b0*/ 	.short	0x0002
        /*00b2*/ 	.short	0x0010
        /*00b4*/ 	.byte	0x00, 0xf5, 0x21, 0x00


	//----- nvinfo : EIATTR_KPARAM_INFO
	.align		4
.L_31:
        /*00b8*/ 	.byte	0x04, 0x17
        /*00ba*/ 	.short	(.L_33 - .L_32)
.L_32:
        /*00bc*/ 	.word	0x00000000
        /*00c0*/ 	.short	0x0001
        /*00c2*/ 	.short	0x0008
        /*00c4*/ 	.byte	0x00, 0xf5, 0x21, 0x00


	//----- nvinfo : EIATTR_KPARAM_INFO
	.align		4
.L_33:
        /*00c8*/ 	.byte	0x04, 0x17
        /*00ca*/ 	.short	(.L_35 - .L_34)
.L_34:
        /*00cc*/ 	.word	0x00000000
        /*00d0*/ 	.short	0x0000
        /*00d2*/ 	.short	0x0000
        /*00d4*/ 	.byte	0x00, 0xf5, 0x21, 0x00


	//----- nvinfo : EIATTR_SPARSE_MMA_MASK
	.align		4
.L_35:
        /*00d8*/ 	.byte	0x03, 0x50
        /*00da*/ 	.short	0x0000


	//----- nvinfo : EIATTR_MAXREG_COUNT
	.align		4
        /*00dc*/ 	.byte	0x03, 0x1b
        /*00de*/ 	.short	0x00ff


	//----- nvinfo : EIATTR_MERCURY_ISA_VERSION
	.align		4
        /*00e0*/ 	.byte	0x03, 0x5f
        /*00e2*/ 	.short	0x0101


	//----- nvinfo : EIATTR_VRC_CTA_INIT_COUNT
	.align		4
        /*00e4*/ 	.byte	0x02, 0x4a
	.zero		1
	.zero		1


	//----- nvinfo : EIATTR_EXIT_INSTR_OFFSETS
	.align		4
        /*00e8*/ 	.byte	0x04, 0x1c
        /*00ea*/ 	.short	(.L_37 - .L_36)


	//   ....[0]....
.L_36:
        /*00ec*/ 	.word	0x00000070


	//   ....[1]....
        /*00f0*/ 	.word	0x00001e60


	//   ....[2]....
        /*00f4*/ 	.word	0x00002a20


	//----- nvinfo : EIATTR_CRS_STACK_SIZE
	.align		4
.L_37:
        /*00f8*/ 	.byte	0x04, 0x1e
        /*00fa*/ 	.short	(.L_39 - .L_38)
.L_38:
        /*00fc*/ 	.word	0x00000000


	//----- nvinfo : EIATTR_CBANK_PARAM_SIZE
	.align		4
.L_39:
        /*0100*/ 	.byte	0x03, 0x19
        /*0102*/ 	.short	0x0058


	//----- nvinfo : EIATTR_PARAM_CBANK
	.align		4
        /*0104*/ 	.byte	0x04, 0x0a
        /*0106*/ 	.short	(.L_41 - .L_40)
	.align		4
.L_40:
        /*0108*/ 	.word	index@(.nv.constant0.advantage_kernel)
        /*010c*/ 	.short	0x0380
        /*010e*/ 	.short	0x0058


	//----- nvinfo : EIATTR_SW_WAR
	.align		4
.L_41:
        /*0110*/ 	.byte	0x04, 0x36
        /*0112*/ 	.short	(.L_43 - .L_42)
.L_42:
        /*0114*/ 	.word	0x00000008
.L_43:


//--------------------- .nv.callgraph             --------------------------
	.section	.nv.callgraph,"",@"SHT_CUDA_CALLGRAPH"
	.align	4
	.sectionentsize	8
	.align		4
        /*0000*/ 	.word	0x00000000
	.align		4
        /*0004*/ 	.word	0xffffffff
	.align		4
        /*0008*/ 	.word	0x00000000
	.align		4
        /*000c*/ 	.word	0xfffffffe
	.align		4
        /*0010*/ 	.word	0x00000000
	.align		4
        /*0014*/ 	.word	0xfffffffd
	.align		4
        /*0018*/ 	.word	0x00000000
	.align		4
        /*001c*/ 	.word	0xfffffffc


//--------------------- .text.advantage_kernel    --------------------------
	.section	.text.advantage_kernel,"ax",@progbits
	.align	128
        .global         advantage_kernel
        .type           advantage_kernel,@function
        .size           advantage_kernel,(.L_x_69 - advantage_kernel)
        .other          advantage_kernel,@"STO_CUDA_ENTRY STV_DEFAULT"
advantage_kernel:
.text.advantage_kernel:
[----:B------:R-:W-:Y:S01]  /*0000*/  LDC R1, c[0x0][0x37c] ;  /* 0x0000df00ff017b82 */ /* 0x000fe20000000800 */
[----:B------:R-:W0:Y:S07]  /*0010*/  S2R R3, SR_TID.X ;  /* 0x0000000000037919 */ /* 0x000e2e0000002100 */
[----:B------:R-:W0:Y:S01]  /*0020*/  S2UR UR5, SR_CTAID.X ;  /* 0x00000000000579c3 */ /* 0x000e220000002500 */
[----:B------:R-:W1:Y:S07]  /*0030*/  LDCU UR4, c[0x0][0x3c8] ;  /* 0x00007900ff0477ac */ /* 0x000e6e0008000800 */
[----:B------:R-:W0:Y:S02]  /*0040*/  LDC R4, c[0x0][0x360] ;  /* 0x0000d800ff047b82 */ /* 0x000e240000000800 */
[----:B0-----:R-:W-:-:S05]  /*0050*/  IMAD R4, R4, UR5, R3 ;  /* 0x0000000504047c24 */ /* 0x001fca000f8e0203 */
[----:B-1----:R-:W-:-:S13]  /*0060*/  ISETP.GE.AND P0, PT, R4, UR4, PT ;  /* 0x0000000404007c0c */ /* 0x002fda000bf06270 */
[----:B------:R-:W-:Y:S05]  /*0070*/  @P0 EXIT ;  /* 0x000000000000094d */ /* 0x000fea0003800000 */
[----:B------:R-:W0:Y:S01]  /*0080*/  LDCU UR5, c[0x0][0x3cc] ;  /* 0x00007980ff0577ac */ /* 0x000e220008000800 */
[----:B------:R-:W1:Y:S01]  /*0090*/  LDC.64 R10, c[0x0][0x3d0] ;  /* 0x0000f400ff0a7b82 */ /* 0x000e620000000a00 */
[----:B------:R-:W-:Y:S01]  /*00a0*/  HFMA2 R5, -RZ, RZ, 0, 0 ;  /* 0x00000000ff057431 */ /* 0x000fe200000001ff */
[----:B------:R-:W-:Y:S01]  /*00b0*/  MOV R6, RZ ;  /* 0x000000ff00067202 */ /* 0x000fe20000000f00 */
[----:B------:R-:W2:Y:S01]  /*00c0*/  LDCU.64 UR6, c[0x0][0x358] ;  /* 0x00006b00ff0677ac */ /* 0x000ea20008000a00 */
[----:B0-----:R-:W-:Y:S01]  /*00d0*/  UISETP.GE.AND UP0, UPT, UR5, 0x1, UPT ;  /* 0x000000010500788c */ /* 0x001fe2000bf06270 */
[----:B-1----:R-:W-:-:S08]  /*00e0*/  FADD R10, R10, -R11 ;  /* 0x8000000b0a0a7221 */ /* 0x002fd00000000000 */
[----:B--2---:R-:W-:Y:S05]  /*00f0*/  BRA.U !UP0, `(.L_x_0) ;  /* 0x0000000508947547 */ /* 0x004fea000b800000 */
[----:B------:R-:W-:Y:S01]  /*0100*/  FSETP.NEU.AND P0, PT, R10, RZ, PT ;  /* 0x000000ff0a00720b */ /* 0x000fe20003f0d000 */
[----:B------:R-:W-:Y:S01]  /*0110*/  UIADD3 UR4, UPT, UPT, UR4, -0x1, URZ ;  /* 0xffffffff04047890 */ /* 0x000fe2000fffe0ff */
[----:B------:R-:W-:Y:S11]  /*0120*/  BSSY.RECONVERGENT B2, `(.L_x_0) ;  /* 0x0000062000027945 */ /* 0x000ff60003800200 */
[----:B------:R-:W-:Y:S05]  /*0130*/  @P0 BRA `(.L_x_1) ;  /* 0x0000000000a00947 */ /* 0x000fea0003800000 */
[C---:B------:R-:W-:Y:S01]  /*0140*/  VIMNMX R3, PT, PT, R4.reuse, UR4, !PT ;  /* 0x0000000404037c48 */ /* 0x040fe2000ffe0100 */
[----:B------:R-:W0:Y:S01]  /*0150*/  LDCU UR5, c[0x0][0x3cc] ;  /* 0x00007980ff0577ac */ /* 0x000e220008000800 */
[----:B------:R-:W-:Y:S02]  /*0160*/  HFMA2 R5, -RZ, RZ, 0, 0 ;  /* 0x00000000ff057431 */ /* 0x000fe400000001ff */
[----:B------:R-:W-:-:S04]  /*0170*/  IADD3 R0, PT, PT, -R4, R3, RZ ;  /* 0x0000000304007210 */ /* 0x000fc80007ffe1ff */
[----:B------:R-:W-:Y:S02]  /*0180*/  ISETP.NE.AND P0, PT, R0, RZ, PT ;  /* 0x000000ff0000720c */ /* 0x000fe40003f05270 */
[----:B------:R-:W-:-:S11]  /*0190*/  MOV R6, R0 ;  /* 0x0000000000067202 */ /* 0x000fd60000000f00 */
[----:B0-----:R-:W-:Y:S05]  /*01a0*/  @!P0 BRA `(.L_x_2) ;  /* 0x0000000400648947 */ /* 0x001fea0003800000 */
[----:B------:R-:W0:Y:S01]  /*01b0*/  LDC.64 R8, c[0x0][0x3a0] ;  /* 0x0000e800ff087b82 */ /* 0x000e220000000a00 */
[----:B------:R-:W-:Y:S02]  /*01c0*/  MOV R11, RZ ;  /* 0x000000ff000b7202 */ /* 0x000fe40000000f00 */
[----:B------:R-:W-:-:S05]  /*01d0*/  MOV R7, R4 ;  /* 0x0000000400077202 */ /* 0x000fca0000000f00 */
[----:B------:R-:W1:Y:S08]  /*01e0*/  LDC.64 R12, c[0x0][0x3a8] ;  /* 0x0000ea00ff0c7b82 */ /* 0x000e700000000a00 */
[----:B------:R-:W2:Y:S08]  /*01f0*/  LDC.64 R14, c[0x0][0x3b0] ;  /* 0x0000ec00ff0e7b82 */ /* 0x000eb00000000a00 */
[----:B------:R-:W3:Y:S08]  /*0200*/  LDC.64 R16, c[0x0][0x380] ;  /* 0x0000e000ff107b82 */ /* 0x000ef00000000a00 */
[----:B------:R-:W4:Y:S02]  /*0210*/  LDC.64 R2, c[0x0][0x388] ;  /* 0x0000e200ff027b82 */ /* 0x000f240000000a00 */
.L_x_3:
[----:B-1----:R-:W-:-:S06]  /*0220*/  IMAD.WIDE R18, R7, 0x4, R12 ;  /* 0x0000000407127825 */ /* 0x002fcc00078e020c */
[----:B------:R-:W5:Y:S01]  /*0230*/  LDG.E R18, desc[UR6][R18.64] ;  /* 0x0000000612127981 */ /* 0x000f62000c1e1900 */
[----:B------:R-:W-:Y:S02]  /*0240*/  MOV R6, R11 ;  /* 0x0000000b00067202 */ /* 0x000fe40000000f00 */
[----:B-----5:R-:W-:-:S13]  /*0250*/  FSETP.NEU.AND P0, PT, R18, RZ, PT ;  /* 0x000000ff1200720b */ /* 0x020fda0003f0d000 */
[----:B------:R-:W-:Y:S05]  /*0260*/  @P0 BRA `(.L_x_2) ;  /* 0x0000000400340947 */ /* 0x000fea0003800000 */
[----:B--2---:R-:W-:-:S06]  /*0270*/  IMAD.WIDE R6, R7, 0x4, R14 ;  /* 0x0000000407067825 */ /* 0x004fcc00078e020e */
[----:B------:R1:W2:Y:S01]  /*0280*/  LDG.E R7, desc[UR6][R6.64+0x4] ;  /* 0x0000040606077981 */ /* 0x0002a2000c1e1900 */
[----:B------:R-:W-:Y:S02]  /*0290*/  IMAD R23, R4, UR5, R11 ;  /* 0x0000000504177c24 */ /* 0x000fe4000f8e020b */
[----:B------:R-:W-:Y:S01]  /*02a0*/  HFMA2 R25, -RZ, RZ, 1.875, 0 ;  /* 0x3f800000ff197431 */ /* 0x000fe200000001ff */
[----:B------:R-:W1:Y:S01]  /*02b0*/  LDCU UR4, c[0x0][0x3cc] ;  /* 0x00007980ff0477ac */ /* 0x000e620008000800 */
[----:B------:R-:W-:Y:S01]  /*02c0*/  IADD3 R11, PT, PT, R11, 0x1, RZ ;  /* 0x000000010b0b7810 */ /* 0x000fe20007ffe0ff */
[----:B---3--:R-:W-:-:S04]  /*02d0*/  IMAD.WIDE R18, R23, 0x4, R16 ;  /* 0x0000000417127825 */ /* 0x008fc800078e0210 */
[----:B------:R-:W-:Y:S01]  /*02e0*/  FADD R5, R5, 1 ;  /* 0x3f80000005057421 */ /* 0x000fe20000000000 */
[----:B------:R-:W-:Y:S01]  /*02f0*/  ISETP.NE.AND P0, PT, R11, UR5, PT ;  /* 0x000000050b007c0c */ /* 0x000fe2000bf05270 */
[----:B----4-:R-:W-:-:S04]  /*0300*/  IMAD.WIDE R20, R23, 0x4, R2 ;  /* 0x0000000417147825 */ /* 0x010fc800078e0202 */
[----:B0-----:R-:W-:Y:S01]  /*0310*/  IMAD.WIDE R22, R23, 0x4, R8 ;  /* 0x0000000417167825 */ /* 0x001fe200078e0208 */
[----:B-1----:R-:W-:Y:S01]  /*0320*/  MOV R6, UR4 ;  /* 0x0000000400067c02 */ /* 0x002fe20008000f00 */
[----:B--2---:R1:W-:Y:S04]  /*0330*/  STG.E desc[UR6][R18.64], R7 ;  /* 0x0000000712007986 */ /* 0x0043e8000c101906 */
[----:B------:R1:W-:Y:S04]  /*0340*/  STG.E desc[UR6][R20.64], R25 ;  /* 0x0000001914007986 */ /* 0x0003e8000c101906 */
[----:B------:R1:W-:Y:S01]  /*0350*/  STG.E desc[UR6][R22.64], R25 ;  /* 0x0000001916007986 */ /* 0x0003e2000c101906 */
[----:B------:R-:W-:Y:S05]  /*0360*/  @!P0 BRA `(.L_x_2) ;  /* 0x0000000000f48947 */ /* 0x000fea0003800000 */
[----:B------:R-:W-:Y:S02]  /*0370*/  ISETP.NE.AND P0, PT, R11, R0, PT ;  /* 0x000000000b00720c */ /* 0x000fe40003f05270 */
[----:B-1----:R-:W-:-:S11]  /*0380*/  IADD3 R7, PT, PT, R4, R11, RZ ;  /* 0x0000000b04077210 */ /* 0x002fd60007ffe0ff */
[----:B------:R-:W-:Y:S05]  /*0390*/  @P0 BRA `(.L_x_3) ;  /* 0xfffffffc00a00947 */ /* 0x000fea000383ffff */
[----:B------:R-:W-:Y:S01]  /*03a0*/  MOV R6, R0 ;  /* 0x0000000000067202 */ /* 0x000fe20000000f00 */
[----:B------:R-:W-:Y:S06]  /*03b0*/  BRA `(.L_x_2) ;  /* 0x0000000000e07947 */ /* 0x000fec0003800000 */
.L_x_1:
[----:B------:R-:W0:Y:S01]  /*03c0*/  LDC.64 R8, c[0x0][0x3a0] ;  /* 0x0000e800ff087b82 */ /* 0x000e220000000a00 */
[C---:B------:R-:W-:Y:S01]  /*03d0*/  VIMNMX R7, PT, PT, R4.reuse, UR4, !PT ;  /* 0x0000000404077c48 */ /* 0x040fe2000ffe0100 */
[----:B------:R-:W-:Y:S01]  /*03e0*/  HFMA2 R11, -RZ, RZ, 0, 0 ;  /* 0x00000000ff0b7431 */ /* 0x000fe200000001ff */
[----:B------:R-:W-:Y:S01]  /*03f0*/  MOV R5, RZ ;  /* 0x000000ff00057202 */ /* 0x000fe20000000f00 */
[----:B------:R-:W1:Y:S01]  /*0400*/  LDCU UR8, c[0x0][0x3cc] ;  /* 0x00007980ff0877ac */ /* 0x000e620008000800 */
[----:B------:R-:W-:-:S03]  /*0410*/  IADD3 R7, PT, PT, -R4, R7, RZ ;  /* 0x0000000704077210 */ /* 0x000fc60007ffe1ff */
[----:B------:R-:W2:Y:S01]  /*0420*/  LDC.64 R18, c[0x0][0x3a8] ;  /* 0x0000ea00ff127b82 */ /* 0x000ea20000000a00 */
[----:B------:R-:W3:Y:S07]  /*0430*/  LDCU UR5, c[0x0][0x3d4] ;  /* 0x00007a80ff0577ac */ /* 0x000eee0008000800 */
[----:B------:R-:W4:Y:S08]  /*0440*/  LDC.64 R16, c[0x0][0x3b0] ;  /* 0x0000ec00ff107b82 */ /* 0x000f300000000a00 */
[----:B------:R-:W0:Y:S08]  /*0450*/  LDC.64 R14, c[0x0][0x380] ;  /* 0x0000e000ff0e7b82 */ /* 0x000e300000000a00 */
[----:B------:R-:W0:Y:S08]  /*0460*/  LDC.64 R12, c[0x0][0x388] ;  /* 0x0000e200ff0c7b82 */ /* 0x000e300000000a00 */
[----:B-1-3--:R-:W0:Y:S02]  /*0470*/  LDC.64 R20, c[0x0][0x398] ;  /* 0x0000e600ff147b82 */ /* 0x00ae240000000a00 */
.L_x_6:
[-C--:B------:R-:W-:Y:S02]  /*0480*/  ISETP.NE.AND P0, PT, R11, R7.reuse, PT ;  /* 0x000000070b00720c */ /* 0x080fe40003f05270 */
[----:B------:R-:W-:-:S11]  /*0490*/  MOV R6, R7 ;  /* 0x0000000700067202 */ /* 0x000fd60000000f00 */
[----:B-1----:R-:W-:Y:S05]  /*04a0*/  @!P0 BRA `(.L_x_2) ;  /* 0x0000000000a48947 */ /* 0x002fea0003800000 */
[----:B------:R-:W-:-:S05]  /*04b0*/  IADD3 R23, PT, PT, R4, R11, RZ ;  /* 0x0000000b04177210 */ /* 0x000fca0007ffe0ff */
[----:B--2---:R-:W-:-:S06]  /*04c0*/  IMAD.WIDE R2, R23, 0x4, R18 ;  /* 0x0000000417027825 */ /* 0x004fcc00078e0212 */
[----:B------:R-:W2:Y:S01]  /*04d0*/  LDG.E R2, desc[UR6][R2.64] ;  /* 0x0000000602027981 */ /* 0x000ea2000c1e1900 */
[----:B------:R-:W-:Y:S02]  /*04e0*/  MOV R6, R11 ;  /* 0x0000000b00067202 */ /* 0x000fe40000000f00 */
[----:B--2---:R-:W-:-:S13]  /*04f0*/  FSETP.NEU.AND P0, PT, R2, RZ, PT ;  /* 0x000000ff0200720b */ /* 0x004fda0003f0d000 */
[----:B------:R-:W-:Y:S05]  /*0500*/  @P0 BRA `(.L_x_2) ;  /* 0x00000000008c0947 */ /* 0x000fea0003800000 */
[----:B----4-:R-:W-:-:S05]  /*0510*/  IMAD.WIDE R2, R23, 0x4, R16 ;  /* 0x0000000417027825 */ /* 0x010fca00078e0210 */
[----:B------:R-:W2:Y:S01]  /*0520*/  LDG.E R31, desc[UR6][R2.64+0x4] ;  /* 0x00000406021f7981 */ /* 0x000ea2000c1e1900 */
[----:B------:R-:W-:Y:S02]  /*0530*/  IMAD R29, R4, UR8, R11 ;  /* 0x00000008041d7c24 */ /* 0x000fe4000f8e020b */
[----:B------:R-:W-:Y:S02]  /*0540*/  HFMA2 R35, -RZ, RZ, 1.875, 0 ;  /* 0x3f800000ff237431 */ /* 0x000fe400000001ff */
[----:B0-----:R-:W-:-:S04]  /*0550*/  IMAD.WIDE R22, R29, 0x4, R14 ;  /* 0x000000041d167825 */ /* 0x001fc800078e020e */
[----:B------:R-:W-:-:S04]  /*0560*/  IMAD.WIDE R24, R29, 0x4, R12 ;  /* 0x000000041d187825 */ /* 0x000fc800078e020c */
[----:B------:R-:W-:Y:S01]  /*0570*/  IMAD.WIDE R26, R29, 0x4, R20 ;  /* 0x000000041d1a7825 */ /* 0x000fe200078e0214 */
[----:B--2---:R0:W-:Y:S04]  /*0580*/  STG.E desc[UR6][R22.64], R31 ;  /* 0x0000001f16007986 */ /* 0x0041e8000c101906 */
[----:B------:R1:W-:Y:S04]  /*0590*/  STG.E desc[UR6][R24.64], R35 ;  /* 0x0000002318007986 */ /* 0x0003e8000c101906 */
[----:B------:R-:W2:Y:S01]  /*05a0*/  LDG.E R26, desc[UR6][R26.64] ;  /* 0x000000061a1a7981 */ /* 0x000ea2000c1e1900 */
[----:B------:R-:W3:Y:S01]  /*05b0*/  MUFU.RCP R33, R10 ;  /* 0x0000000a00217308 */ /* 0x000ee20000001000 */
[----:B------:R-:W-:Y:S01]  /*05c0*/  BSSY.RECONVERGENT B3, `(.L_x_4) ;  /* 0x000000e000037945 */ /* 0x000fe20003800200 */
[----:B------:R-:W-:Y:S01]  /*05d0*/  IADD3 R6, PT, PT, R11, 0x1, RZ ;  /* 0x000000010b067810 */ /* 0x000fe20007ffe0ff */
[----:B0-----:R-:W-:-:S04]  /*05e0*/  IMAD.WIDE R22, R29, 0x4, R8 ;  /* 0x000000041d167825 */ /* 0x001fc800078e0208 */
[----:B---3--:R-:W-:-:S04]  /*05f0*/  FFMA R0, -R10, R33, 1 ;  /* 0x3f8000000a007423 */ /* 0x008fc80000000121 */
[----:B------:R-:W-:Y:S01]  /*0600*/  FFMA R0, R33, R0, R33 ;  /* 0x0000000021007223 */ /* 0x000fe20000000021 */
[----:B--2---:R-:W-:-:S04]  /*0610*/  FADD R3, -R26, UR5 ;  /* 0x000000051a037e21 */ /* 0x004fc80008000100 */
[----:B------:R-:W0:Y:S01]  /*0620*/  FCHK P0, R3, R10 ;  /* 0x0000000a03007302 */ /* 0x000e220000000000 */
[----:B------:R-:W-:-:S04]  /*0630*/  FFMA R33, R3, R0, RZ ;  /* 0x0000000003217223 */ /* 0x000fc800000000ff */
[----:B------:R-:W-:-:S04]  /*0640*/  FFMA R2, -R10, R33, R3 ;  /* 0x000000210a027223 */ /* 0x000fc80000000103 */
[----:B------:R-:W-:Y:S01]  /*0650*/  FFMA R0, R0, R2, R33 ;  /* 0x0000000200007223 */ /* 0x000fe20000000021 */
[----:B01----:R-:W-:Y:S06]  /*0660*/  @!P0 BRA `(.L_x_5) ;  /* 0x00000000000c8947 */ /* 0x003fec0003800000 */
[----:B------:R-:W-:Y:S02]  /*0670*/  MOV R0, R10 ;  /* 0x0000000a00007202 */ /* 0x000fe40000000f00 */
[----:B------:R-:W-:-:S07]  /*0680*/  MOV R2, 0x6a0 ;  /* 0x000006a000027802 */ /* 0x000fce0000000f00 */
[----:B------:R-:W-:Y:S05]  /*0690*/  CALL.REL.NOINC `($__internal_0_$__cuda_sm3x_div_rn_noftz_f32_slowpath) ;  /* 0x0000002000e47944 */ /* 0x000fea0003c00000 */
.L_x_5:
[----:B------:R-:W-:Y:S05]  /*06a0*/  BSYNC.RECONVERGENT B3 ;  /* 0x0000000000037941 */ /* 0x000fea0003800200 */
.L_x_4:
[----:B------:R-:W-:Y:S02]  /*06b0*/  FMNMX R0, R0, 1, PT ;  /* 0x3f80000000007809 */ /* 0x000fe40003800000 */
[----:B------:R-:W-:Y:S02]  /*06c0*/  ISETP.NE.AND P0, PT, R6, UR8, PT ;  /* 0x0000000806007c0c */ /* 0x000fe4000bf05270 */
[----:B------:R-:W-:Y:S02]  /*06d0*/  FMNMX R0, R0, 0.050000000745058059692, !PT ;  /* 0x3d4ccccd00007809 */ /* 0x000fe40007800000 */
[----:B------:R-:W-:-:S03]  /*06e0*/  MOV R11, R6 ;  /* 0x00000006000b7202 */ /* 0x000fc60000000f00 */
[----:B------:R1:W-:Y:S01]  /*06f0*/  STG.E desc[UR6][R22.64], R0 ;  /* 0x0000000016007986 */ /* 0x0003e2000c101906 */
[----:B------:R-:W-:-:S05]  /*0700*/  FADD R5, R5, R0 ;  /* 0x0000000005057221 */ /* 0x000fca0000000000 */
[----:B------:R-:W-:Y:S05]  /*0710*/  @P0 BRA `(.L_x_6) ;  /* 0xfffffffc00580947 */ /* 0x000fea000383ffff */
[----:B------:R-:W0:Y:S02]  /*0720*/  LDCU UR4, c[0x0][0x3cc] ;  /* 0x00007980ff0477ac */ /* 0x000e240008000800 */
[----:B0-----:R-:W-:-:S07]  /*0730*/  MOV R6, UR4 ;  /* 0x0000000400067c02 */ /* 0x001fce0008000f00 */
.L_x_2:
[----:B------:R-:W-:Y:S05]  /*0740*/  BSYNC.RECONVERGENT B2 ;  /* 0x0000000000027941 */ /* 0x000fea0003800200 */
.L_x_0:
[----:B----4-:R-:W4:Y:S01]  /*0750*/  LDC.64 R2, c[0x0][0x3c0] ;  /* 0x0000f000ff027b82 */ /* 0x010f220000000a00 */
[----:B------:R-:W-:Y:S01]  /*0760*/  FSETP.NEU.AND P0, PT, R10, RZ, PT ;  /* 0x000000ff0a00720b */ /* 0x000fe20003f0d000 */
[----:B----4-:R-:W-:-:S05]  /*0770*/  IMAD.WIDE R2, R4, 0x4, R2 ;  /* 0x0000000404027825 */ /* 0x010fca00078e0202 */
[----:B------:R4:W-:Y:S07]  /*0780*/  STG.E desc[UR6][R2.64], R6 ;  /* 0x0000000602007986 */ /* 0x0009ee000c101906 */
[----:B------:R-:W-:Y:S05]  /*0790*/  @!P0 BRA `(.L_x_7) ;  /* 0x0000001400b48947 */ /* 0x000fea0003800000 */
[----:B------:R-:W-:Y:S01]  /*07a0*/  ISETP.NE.AND P0, PT, R6, RZ, PT ;  /* 0x000000ff0600720c */ /* 0x000fe20003f05270 */
[----:B------:R-:W-:Y:S01]  /*07b0*/  BSSY.RECONVERGENT B2, `(.L_x_8) ;  /* 0x0000167000027945 */ /* 0x000fe20003800200 */
[----:B------:R-:W-:-:S11]  /*07c0*/  HFMA2 R26, -RZ, RZ, 0, 0 ;  /* 0x00000000ff1a7431 */ /* 0x000fd600000001ff */
[----:B------:R-:W-:Y:S05]  /*07d0*/  @!P0 BRA `(.L_x_9) ;  /* 0x0000001400908947 */ /* 0x000fea0003800000 */
[----:B------:R-:W5:Y:S01]  /*07e0*/  LDCU UR4, c[0x0][0x3cc] ;  /* 0x00007980ff0477ac */ /* 0x000f620008000800 */
[C---:B------:R-:W-:Y:S01]  /*07f0*/  ISETP.GE.U32.AND P0, PT, R6.reuse, 0x8, PT ;  /* 0x000000080600780c */ /* 0x040fe20003f06070 */
[----:B------:R-:W-:Y:S01]  /*0800*/  BSSY.RECONVERGENT B3, `(.L_x_10) ;  /* 0x00000b2000037945 */ /* 0x000fe20003800200 */
[----:B-1----:R-:W-:Y:S02]  /*0810*/  LOP3.LUT R7, R6, 0x7, RZ, 0xc0, !PT ;  /* 0x0000000706077812 */ /* 0x002fe400078ec0ff */
[----:B------:R-:W-:Y:S02]  /*0820*/  MOV R26, RZ ;  /* 0x000000ff001a7202 */ /* 0x000fe40000000f00 */
[----:B0-----:R-:W-:Y:S01]  /*0830*/  MOV R8, RZ ;  /* 0x000000ff00087202 */ /* 0x001fe20000000f00 */
[----:B-----5:R-:W-:-:S06]  /*0840*/  IMAD R9, R4, UR4, RZ ;  /* 0x0000000404097c24 */ /* 0x020fcc000f8e02ff */
[----:B------:R-:W-:Y:S05]  /*0850*/  @!P0 BRA `(.L_x_11) ;  /* 0x0000000800b08947 */ /* 0x000fea0003800000 */
[----:B------:R-:W0:Y:S01]  /*0860*/  LDC.64 R22, c[0x0][0x380] ;  /* 0x0000e000ff167b82 */ /* 0x000e220000000a00 */
[----:B------:R-:W-:Y:S02]  /*0870*/  LOP3.LUT R8, R6, 0x7ffffff8, RZ, 0xc0, !PT ;  /* 0x7ffffff806087812 */ /* 0x000fe400078ec0ff */
[----:B------:R-:W-:Y:S02]  /*0880*/  MOV R26, RZ ;  /* 0x000000ff001a7202 */ /* 0x000fe40000000f00 */
[----:B------:R-:W-:Y:S02]  /*0890*/  MOV R10, R9 ;  /* 0x00000009000a7202 */ /* 0x000fe40000000f00 */
[----:B------:R-:W-:Y:S01]  /*08a0*/  IADD3 R11, PT, PT, -R8, RZ, RZ ;  /* 0x000000ff080b7210 */ /* 0x000fe20007ffe1ff */
[----:B------:R-:W1:Y:S08]  /*08b0*/  LDC.64 R20, c[0x0][0x390] ;  /* 0x0000e400ff147b82 */ /* 0x000e700000000a00 */
[----:B--2---:R-:W2:Y:S02]  /*08c0*/  LDC.64 R18, c[0x0][0x3a0] ;  /* 0x0000e800ff127b82 */ /* 0x004ea40000000a00 */
.L_x_28:
[----:B--23--:R-:W-:-:S05]  /*08d0*/  IMAD.WIDE R16, R10, 0x4, R18 ;  /* 0x000000040a107825 */ /* 0x00cfca00078e0212 */
[----:B----4-:R-:W2:Y:S01]  /*08e0*/  LDG.E R3, desc[UR6][R16.64] ;  /* 0x0000000610037981 */ /* 0x010ea2000c1e1900 */
[----:B------:R-:W3:Y:S01]  /*08f0*/  MUFU.RCP R0, R5 ;  /* 0x0000000500007308 */ /* 0x000ee20000001000 */
[----:B------:R-:W-:Y:S01]  /*0900*/  BSSY.RECONVERGENT B4, `(.L_x_12) ;  /* 0x000000e000047945 */ /* 0x000fe20003800200 */
[----:B0-----:R-:W-:-:S04]  /*0910*/  IMAD.WIDE R14, R10, 0x4, R22 ;  /* 0x000000040a0e7825 */ /* 0x001fc800078e0216 */
[----:B---3--:R-:W-:-:S04]  /*0920*/  FFMA R13, R0, -R5, 1 ;  /* 0x3f800000000d7423 */ /* 0x008fc80000000805 */
[----:B------:R-:W-:Y:S01]  /*0930*/  FFMA R0, R0, R13, R0 ;  /* 0x0000000d00007223 */ /* 0x000fe20000000000 */
[----:B--2---:R-:W0:Y:S03]  /*0940*/  FCHK P0, R3, R5 ;  /* 0x0000000503007302 */ /* 0x004e260000000000 */
[----:B------:R-:W-:-:S04]  /*0950*/  FFMA R2, R3, R0, RZ ;  /* 0x0000000003027223 */ /* 0x000fc800000000ff */
[----:B------:R-:W-:-:S04]  /*0960*/  FFMA R13, R2, -R5, R3 ;  /* 0x80000005020d7223 */ /* 0x000fc80000000003 */
[----:B------:R-:W-:Y:S01]  /*0970*/  FFMA R25, R0, R13, R2 ;  /* 0x0000000d00197223 */ /* 0x000fe20000000002 */
[----:B-1----:R-:W-:Y:S01]  /*0980*/  IMAD.WIDE R12, R10, 0x4, R20 ;  /* 0x000000040a0c7825 */ /* 0x002fe200078e0214 */
[----:B0-----:R-:W-:Y:S06]  /*0990*/  @!P0 BRA `(.L_x_13) ;  /* 0x0000000000108947 */ /* 0x001fec0003800000 */
[----:B------:R-:W-:Y:S02]  /*09a0*/  MOV R0, R5 ;  /* 0x0000000500007202 */ /* 0x000fe40000000f00 */
[----:B------:R-:W-:-:S07]  /*09b0*/  MOV R2, 0x9d0 ;  /* 0x000009d000027802 */ /* 0x000fce0000000f00 */
[----:B------:R-:W-:Y:S05]  /*09c0*/  CALL.REL.NOINC `($__internal_0_$__cuda_sm3x_div_rn_noftz_f32_slowpath) ;  /* 0x0000002000187944 */ /* 0x000fea0003c00000 */
[----:B------:R-:W-:-:S07]  /*09d0*/  MOV R25, R0 ;  /* 0x0000000000197202 */ /* 0x000fce0000000f00 */
.L_x_13:
[----:B------:R-:W-:Y:S05]  /*09e0*/  BSYNC.RECONVERGENT B4 ;  /* 0x0000000000047941 */ /* 0x000fea0003800200 */
.L_x_12:
[----:B------:R-:W2:Y:S04]  /*09f0*/  LDG.E R24, desc[UR6][R16.64+0x4] ;  /* 0x0000040610187981 */ /* 0x000ea8000c1e1900 */
[----:B------:R-:W3:Y:S04]  /*0a00*/  LDG.E R2, desc[UR6][R14.64] ;  /* 0x000000060e027981 */ /* 0x000ee8000c1e1900 */
[----:B------:R-:W3:Y:S01]  /*0a10*/  LDG.E R3, desc[UR6][R12.64] ;  /* 0x000000060c037981 */ /* 0x000ee2000c1e1900 */
[----:B------:R-:W0:Y:S01]  /*0a20*/  MUFU.RCP R0, R5 ;  /* 0x0000000500007308 */ /* 0x000e220000001000 */
[----:B------:R-:W-:Y:S01]  /*0a30*/  BSSY.RECONVERGENT B4, `(.L_x_14) ;  /* 0x000000f000047945 */ /* 0x000fe20003800200 */
[----:B0-----:R-:W-:-:S04]  /*0a40*/  FFMA R27, R0, -R5, 1 ;  /* 0x3f800000001b7423 */ /* 0x001fc80000000805 */
[----:B------:R-:W-:Y:S02]  /*0a50*/  FFMA R0, R0, R27, R0 ;  /* 0x0000001b00007223 */ /* 0x000fe40000000000 */
[----:B--2---:R-:W0:Y:S02]  /*0a60*/  FCHK P0, R24, R5 ;  /* 0x0000000518007302 */ /* 0x004e240000000000 */
[----:B------:R-:W-:Y:S01]  /*0a70*/  FFMA R27, R0, R24, RZ ;  /* 0x00000018001b7223 */ /* 0x000fe200000000ff */
[----:B---3--:R-:W-:-:S03]  /*0a80*/  FADD R3, R2, -R3 ;  /* 0x8000000302037221 */ /* 0x008fc60000000000 */
[----:B------:R-:W-:Y:S01]  /*0a90*/  FFMA R2, R27, -R5, R24 ;  /* 0x800000051b027223 */ /* 0x000fe20000000018 */
[----:B------:R-:W-:-:S03]  /*0aa0*/  FFMA R26, R3, R25, R26 ;  /* 0x00000019031a7223 */ /* 0x000fc6000000001a */
[----:B------:R-:W-:Y:S01]  /*0ab0*/  FFMA R27, R0, R2, R27 ;  /* 0x00000002001b7223 */ /* 0x000fe2000000001b */
[----:B0-----:R-:W-:Y:S06]  /*0ac0*/  @!P0 BRA `(.L_x_15) ;  /* 0x0000000000148947 */ /* 0x001fec0003800000 */
[----:B------:R-:W-:Y:S02]  /*0ad0*/  MOV R3, R24 ;  /* 0x0000001800037202 */ /* 0x000fe40000000f00 */
[----:B------:R-:W-:Y:S02]  /*0ae0*/  MOV R0, R5 ;  /* 0x0000000500007202 */ /* 0x000fe40000000f00 */
[----:B------:R-:W-:-:S07]  /*0af0*/  MOV R2, 0xb10 ;  /* 0x00000b1000027802 */ /* 0x000fce0000000f00 */
[----:B------:R-:W-:Y:S05]  /*0b00*/  CALL.REL.NOINC `($__internal_0_$__cuda_sm3x_div_rn_noftz_f32_slowpath) ;  /* 0x0000001c00c87944 */ /* 0x000fea0003c00000 */
[----:B------:R-:W-:-:S07]  /*0b10*/  MOV R27, R0 ;  /* 0x00000000001b7202 */ /* 0x000fce0000000f00 */
.L_x_15:
[----:B------:R-:W-:Y:S05]  /*0b20*/  BSYNC.RECONVERGENT B4 ;  /* 0x0000000000047941 */ /* 0x000fea0003800200 */
.L_x_14:
        /* <DEDUP_REMOVED lines=19> */
.L_x_17:
[----:B------:R-:W-:Y:S05]  /*0c60*/  BSYNC.RECONVERGENT B4 ;  /* 0x0000000000047941 */ /* 0x000fea0003800200 */
.L_x_16:
        /* <DEDUP_REMOVED lines=19> */
.L_x_19:
[----:B------:R-:W-:Y:S05]  /*0da0*/  BSYNC.RECONVERGENT B4 ;  /* 0x0000000000047941 */ /* 0x000fea0003800200 */
.L_x_18:
        /* <DEDUP_REMOVED lines=19> */
.L_x_21:
[----:B------:R-:W-:Y:S05]  /*0ee0*/  BSYNC.RECONVERGENT B4 ;  /* 0x0000000000047941 */ /* 0x000fea0003800200 */
.L_x_20:
        /* <DEDUP_REMOVED lines=19> */
.L_x_23:
[----:B------:R-:W-:Y:S05]  /*1020*/  BSYNC.RECONVERGENT B4 ;  /* 0x0000000000047941 */ /* 0x000fea0003800200 */
.L_x_22:
        /* <DEDUP_REMOVED lines=19> */
.L_x_25:
[----:B------:R-:W-:Y:S05]  /*1160*/  BSYNC.RECONVERGENT B4 ;  /* 0x0000000000047941 */ /* 0x000fea0003800200 */
.L_x_24:
        /* <DEDUP_REMOVED lines=18> */
.L_x_27:
[----:B------:R-:W-:Y:S05]  /*1290*/  BSYNC.RECONVERGENT B4 ;  /* 0x0000000000047941 */ /* 0x000fea0003800200 */
.L_x_26:
[----:B------:R-:W2:Y:S04]  /*12a0*/  LDG.E R14, desc[UR6][R14.64+0x1c] ;  /* 0x00001c060e0e7981 */ /* 0x000ea8000c1e1900 */
[----:B------:R-:W2:Y:S01]  /*12b0*/  LDG.E R13, desc[UR6][R12.64+0x1c] ;  /* 0x00001c060c0d7981 */ /* 0x000ea2000c1e1900 */
[----:B------:R-:W-:Y:S02]  /*12c0*/  IADD3 R11, PT, PT, R11, 0x8, RZ ;  /* 0x000000080b0b7810 */ /* 0x000fe40007ffe0ff */
[----:B------:R-:W-:Y:S02]  /*12d0*/  IADD3 R10, PT, PT, R10, 0x8, RZ ;  /* 0x000000080a0a7810 */ /* 0x000fe40007ffe0ff */
[----:B------:R-:W-:Y:S01]  /*12e0*/  ISETP.NE.AND P0, PT, R11, RZ, PT ;  /* 0x000000ff0b00720c */ /* 0x000fe20003f05270 */
[----:B--2---:R-:W-:-:S04]  /*12f0*/  FADD R3, R14, -R13 ;  /* 0x8000000d0e037221 */ /* 0x004fc80000000000 */
[----:B------:R-:W-:-:S08]  /*1300*/  FFMA R26, R3, R0, R26 ;  /* 0x00000000031a7223 */ /* 0x000fd0000000001a */
[----:B------:R-:W-:Y:S05]  /*1310*/  @P0 BRA `(.L_x_28) ;  /* 0xfffffff4006c0947 */ /* 0x000fea000383ffff */
.L_x_11:
[----:B------:R-:W-:Y:S05]  /*1320*/  BSYNC.RECONVERGENT B3 ;  /* 0x0000000000037941 */ /* 0x000fea0003800200 */
.L_x_10:
[----:B------:R-:W-:-:S13]  /*1330*/  ISETP.NE.AND P0, PT, R7, RZ, PT ;  /* 0x000000ff0700720c */ /* 0x000fda0003f05270 */
[----:B------:R-:W-:Y:S05]  /*1340*/  @!P0 BRA `(.L_x_9) ;  /* 0x0000000800b48947 */ /* 0x000fea0003800000 */
[----:B------:R-:W-:Y:S01]  /*1350*/  ISETP.GE.U32.AND P0, PT, R7, 0x4, PT ;  /* 0x000000040700780c */ /* 0x000fe20003f06070 */
[----:B------:R-:W-:Y:S01]  /*1360*/  BSSY.RECONVERGENT B3, `(.L_x_29) ;  /* 0x000005a000037945 */ /* 0x000fe20003800200 */
[----:B------:R-:W-:-:S11]  /*1370*/  LOP3.LUT R7, R6, 0x3, RZ, 0xc0, !PT ;  /* 0x0000000306077812 */ /* 0x000fd600078ec0ff */
[----:B------:R-:W-:Y:S05]  /*1380*/  @!P0 BRA `(.L_x_30) ;  /* 0x00000004005c8947 */ /* 0x000fea0003800000 */
[----:B---3--:R-:W0:Y:S01]  /*1390*/  LDC.64 R16, c[0x0][0x3a0] ;  /* 0x0000e800ff107b82 */ /* 0x008e220000000a00 */
[----:B------:R-:W-:-:S05]  /*13a0*/  IADD3 R10, PT, PT, R9, R8, RZ ;  /* 0x00000008090a7210 */ /* 0x000fca0007ffe0ff */
[----:B0-----:R-:W-:-:S05]  /*13b0*/  IMAD.WIDE R16, R10, 0x4, R16 ;  /* 0x000000040a107825 */ /* 0x001fca00078e0210 */
[----:B------:R-:W3:Y:S01]  /*13c0*/  LDG.E R11, desc[UR6][R16.64] ;  /* 0x00000006100b7981 */ /* 0x000ee2000c1e1900 */
[----:B------:R-:W4:Y:S01]  /*13d0*/  MUFU.RCP R0, R5 ;  /* 0x0000000500007308 */ /* 0x000f220000001000 */
[----:B------:R-:W-:Y:S01]  /*13e0*/  BSSY.RECONVERGENT B4, `(.L_x_31) ;  /* 0x000000d000047945 */ /* 0x000fe20003800200 */
[----:B----4-:R-:W-:-:S04]  /*13f0*/  FFMA R3, R0, -R5, 1 ;  /* 0x3f80000000037423 */ /* 0x010fc80000000805 */
[----:B------:R-:W-:Y:S02]  /*1400*/  FFMA R0, R0, R3, R0 ;  /* 0x0000000300007223 */ /* 0x000fe40000000000 */
[----:B---3--:R-:W0:Y:S02]  /*1410*/  FCHK P0, R11, R5 ;  /* 0x000000050b007302 */ /* 0x008e240000000000 */
[----:B------:R-:W-:-:S04]  /*1420*/  FFMA R2, R0, R11, RZ ;  /* 0x0000000b00027223 */ /* 0x000fc800000000ff */
[----:B------:R-:W-:-:S04]  /*1430*/  FFMA R3, R2, -R5, R11 ;  /* 0x8000000502037223 */ /* 0x000fc8000000000b */
[----:B------:R-:W-:Y:S01]  /*1440*/  FFMA R13, R0, R3, R2 ;  /* 0x00000003000d7223 */ /* 0x000fe20000000002 */
[----:B0-----:R-:W-:Y:S06]  /*1450*/  @!P0 BRA `(.L_x_32) ;  /* 0x0000000000148947 */ /* 0x001fec0003800000 */
[----:B------:R-:W-:Y:S02]  /*1460*/  MOV R3, R11 ;  /* 0x0000000b00037202 */ /* 0x000fe40000000f00 */
[----:B------:R-:W-:Y:S02]  /*1470*/  MOV R0, R5 ;  /* 0x0000000500007202 */ /* 0x000fe40000000f00 */
[----:B------:R-:W-:-:S07]  /*1480*/  MOV R2, 0x14a0 ;  /* 0x000014a000027802 */ /* 0x000fce0000000f00 */
[----:B--2---:R-:W-:Y:S05]  /*1490*/  CALL.REL.NOINC `($__internal_0_$__cuda_sm3x_div_rn_noftz_f32_slowpath) ;  /* 0x0000001400647944 */ /* 0x004fea0003c00000 */
[----:B------:R-:W-:-:S07]  /*14a0*/  MOV R13, R0 ;  /* 0x00000000000d7202 */ /* 0x000fce0000000f00 */
.L_x_32:
[----:B------:R-:W-:Y:S05]  /*14b0*/  BSYNC.RECONVERGENT B4 ;  /* 0x0000000000047941 */ /* 0x000fea0003800200 */
.L_x_31:
[----:B--2---:R-:W0:Y:S01]  /*14c0*/  LDC.64 R14, c[0x0][0x380] ;  /* 0x0000e000ff0e7b82 */ /* 0x004e220000000a00 */
[----:B------:R-:W2:Y:S07]  /*14d0*/  LDG.E R18, desc[UR6][R16.64+0x4] ;  /* 0x0000040610127981 */ /* 0x000eae000c1e1900 */
[----:B------:R-:W1:Y:S01]  /*14e0*/  LDC.64 R2, c[0x0][0x390] ;  /* 0x0000e400ff027b82 */ /* 0x000e620000000a00 */
[----:B0-----:R-:W-:-:S04]  /*14f0*/  IMAD.WIDE R14, R10, 0x4, R14 ;  /* 0x000000040a0e7825 */ /* 0x001fc800078e020e */
[----:B-1----:R-:W-:Y:S02]  /*1500*/  IMAD.WIDE R10, R10, 0x4, R2 ;  /* 0x000000040a0a7825 */ /* 0x002fe400078e0202 */
        /* <DEDUP_REMOVED lines=18> */
.L_x_34:
[----:B------:R-:W-:Y:S05]  /*1630*/  BSYNC.RECONVERGENT B4 ;  /* 0x0000000000047941 */ /* 0x000fea0003800200 */
.L_x_33:
        /* <DEDUP_REMOVED lines=19> */
.L_x_36:
[----:B------:R-:W-:Y:S05]  /*1770*/  BSYNC.RECONVERGENT B4 ;  /* 0x0000000000047941 */ /* 0x000fea0003800200 */
.L_x_35:
        /* <DEDUP_REMOVED lines=18> */
.L_x_38:
[----:B------:R-:W-:Y:S05]  /*18a0*/  BSYNC.RECONVERGENT B4 ;  /* 0x0000000000047941 */ /* 0x000fea0003800200 */
.L_x_37:
[----:B------:R-:W2:Y:S04]  /*18b0*/  LDG.E R14, desc[UR6][R14.64+0xc] ;  /* 0x00000c060e0e7981 */ /* 0x000ea8000c1e1900 */
[----:B------:R-:W2:Y:S01]  /*18c0*/  LDG.E R11, desc[UR6][R10.64+0xc] ;  /* 0x00000c060a0b7981 */ /* 0x000ea2000c1e1900 */
[----:B------:R-:W-:Y:S01]  /*18d0*/  IADD3 R8, PT, PT, R8, 0x4, RZ ;  /* 0x0000000408087810 */ /* 0x000fe20007ffe0ff */
[----:B--2---:R-:W-:-:S04]  /*18e0*/  FADD R3, R14, -R11 ;  /* 0x8000000b0e037221 */ /* 0x004fc80000000000 */
[----:B------:R-:W-:-:S07]  /*18f0*/  FFMA R26, R3, R0, R12 ;  /* 0x00000000031a7223 */ /* 0x000fce000000000c */
.L_x_30:
[----:B------:R-:W-:Y:S05]  /*1900*/  BSYNC.RECONVERGENT B3 ;  /* 0x0000000000037941 */ /* 0x000fea0003800200 */
.L_x_29:
[----:B------:R-:W-:-:S13]  /*1910*/  ISETP.NE.AND P0, PT, R7, RZ, PT ;  /* 0x000000ff0700720c */ /* 0x000fda0003f05270 */
[----:B------:R-:W-:Y:S05]  /*1920*/  @!P0 BRA `(.L_x_9) ;  /* 0x00000004003c8947 */ /* 0x000fea0003800000 */
[----:B------:R-:W-:Y:S01]  /*1930*/  ISETP.NE.AND P0, PT, R7, 0x1, PT ;  /* 0x000000010700780c */ /* 0x000fe20003f05270 */
[----:B------:R-:W-:-:S12]  /*1940*/  BSSY.RECONVERGENT B3, `(.L_x_39) ;  /* 0x0000031000037945 */ /* 0x000fd80003800200 */
[----:B------:R-:W-:Y:S05]  /*1950*/  @!P0 BRA `(.L_x_40) ;  /* 0x0000000000bc8947 */ /* 0x000fea0003800000 */
[----:B--2---:R-:W0:Y:S01]  /*1960*/  LDC.64 R14, c[0x0][0x3a0] ;  /* 0x0000e800ff0e7b82 */ /* 0x004e220000000a00 */
[----:B------:R-:W-:-:S05]  /*1970*/  IADD3 R7, PT, PT, R9, R8, RZ ;  /* 0x0000000809077210 */ /* 0x000fca0007ffe0ff */
[----:B0-----:R-:W-:-:S05]  /*1980*/  IMAD.WIDE R14, R7, 0x4, R14 ;  /* 0x00000004070e7825 */ /* 0x001fca00078e020e */
[----:B------:R-:W2:Y:S01]  /*1990*/  LDG.E R11, desc[UR6][R14.64] ;  /* 0x000000060e0b7981 */ /* 0x000ea2000c1e1900 */
[----:B------:R-:W4:Y:S01]  /*19a0*/  MUFU.RCP R0, R5 ;  /* 0x0000000500007308 */ /* 0x000f220000001000 */
[----:B------:R-:W-:Y:S01]  /*19b0*/  BSSY.RECONVERGENT B4, `(.L_x_41) ;  /* 0x000000d000047945 */ /* 0x000fe20003800200 */
[----:B----4-:R-:W-:-:S04]  /*19c0*/  FFMA R3, R0, -R5, 1 ;  /* 0x3f80000000037423 */ /* 0x010fc80000000805 */
[----:B------:R-:W-:Y:S02]  /*19d0*/  FFMA R0, R0, R3, R0 ;  /* 0x0000000300007223 */ /* 0x000fe40000000000 */
[----:B--2---:R-:W0:Y:S02]  /*19e0*/  FCHK P0, R11, R5 ;  /* 0x000000050b007302 */ /* 0x004e240000000000 */
[----:B------:R-:W-:-:S04]  /*19f0*/  FFMA R2, R0, R11, RZ ;  /* 0x0000000b00027223 */ /* 0x000fc800000000ff */
[----:B------:R-:W-:-:S04]  /*1a00*/  FFMA R3, R2, -R5, R11 ;  /* 0x8000000502037223 */ /* 0x000fc8000000000b */
[----:B------:R-:W-:Y:S01]  /*1a10*/  FFMA R3, R0, R3, R2 ;  /* 0x0000000300037223 */ /* 0x000fe20000000002 */
[----:B0-----:R-:W-:Y:S06]  /*1a20*/  @!P0 BRA `(.L_x_42) ;  /* 0x0000000000148947 */ /* 0x001fec0003800000 */
[----:B------:R-:W-:Y:S02]  /*1a30*/  MOV R3, R11 ;  /* 0x0000000b00037202 */ /* 0x000fe40000000f00 */
[----:B------:R-:W-:Y:S02]  /*1a40*/  MOV R0, R5 ;  /* 0x0000000500007202 */ /* 0x000fe40000000f00 */
[----:B------:R-:W-:-:S07]  /*1a50*/  MOV R2, 0x1a70 ;  /* 0x00001a7000027802 */ /* 0x000fce0000000f00 */
[----:B---3--:R-:W-:Y:S05]  /*1a60*/  CALL.REL.NOINC `($__internal_0_$__cuda_sm3x_div_rn_noftz_f32_slowpath) ;  /* 0x0000000c00f07944 */ /* 0x008fea0003c00000 */
[----:B------:R-:W-:-:S07]  /*1a70*/  MOV R3, R0 ;  /* 0x0000000000037202 */ /* 0x000fce0000000f00 */
.L_x_42:
[----:B------:R-:W-:Y:S05]  /*1a80*/  BSYNC.RECONVERGENT B4 ;  /* 0x0000000000047941 */ /* 0x000fea0003800200 */
.L_x_41:
[----:B------:R-:W0:Y:S01]  /*1a90*/  LDC.64 R10, c[0x0][0x380] ;  /* 0x0000e000ff0a7b82 */ /* 0x000e220000000a00 */
[----:B------:R-:W2:Y:S07]  /*1aa0*/  LDG.E R14, desc[UR6][R14.64+0x4] ;  /* 0x000004060e0e7981 */ /* 0x000eae000c1e1900 */
[----:B------:R-:W1:Y:S01]  /*1ab0*/  LDC.64 R12, c[0x0][0x390] ;  /* 0x0000e400ff0c7b82 */ /* 0x000e620000000a00 */
[----:B0-----:R-:W-:-:S05]  /*1ac0*/  IMAD.WIDE R10, R7, 0x4, R10 ;  /* 0x00000004070a7825 */ /* 0x001fca00078e020a */
[----:B------:R-:W4:Y:S01]  /*1ad0*/  LDG.E R2, desc[UR6][R10.64] ;  /* 0x000000060a027981 */ /* 0x000f22000c1e1900 */
[----:B-1----:R-:W-:-:S05]  /*1ae0*/  IMAD.WIDE R12, R7, 0x4, R12 ;  /* 0x00000004070c7825 */ /* 0x002fca00078e020c */
[----:B------:R-:W4:Y:S01]  /*1af0*/  LDG.E R7, desc[UR6][R12.64] ;  /* 0x000000060c077981 */ /* 0x000f22000c1e1900 */
[----:B------:R-:W3:Y:S01]  /*1b00*/  MUFU.RCP R0, R5 ;  /* 0x0000000500007308 */ /* 0x000ee20000001000 */
[----:B------:R-:W-:Y:S01]  /*1b10*/  BSSY.RECONVERGENT B4, `(.L_x_43) ;  /* 0x000000e000047945 */ /* 0x000fe20003800200 */
[----:B---3--:R-:W-:-:S04]  /*1b20*/  FFMA R17, R0, -R5, 1 ;  /* 0x3f80000000117423 */ /* 0x008fc80000000805 */
[----:B------:R-:W-:Y:S02]  /*1b30*/  FFMA R0, R0, R17, R0 ;  /* 0x0000001100007223 */ /* 0x000fe40000000000 */
[----:B--2---:R-:W0:Y:S02]  /*1b40*/  FCHK P0, R14, R5 ;  /* 0x000000050e007302 */ /* 0x004e240000000000 */
[----:B------:R-:W-:Y:S01]  /*1b50*/  FFMA R17, R0, R14, RZ ;  /* 0x0000000e00117223 */ /* 0x000fe200000000ff */
[----:B----4-:R-:W-:-:S03]  /*1b60*/  FADD R7, R2, -R7 ;  /* 0x8000000702077221 */ /* 0x010fc60000000000 */
        /* <DEDUP_REMOVED lines=8> */
.L_x_44:
[----:B------:R-:W-:Y:S05]  /*1bf0*/  BSYNC.RECONVERGENT B4 ;  /* 0x0000000000047941 */ /* 0x000fea0003800200 */
.L_x_43:
[----:B------:R-:W2:Y:S04]  /*1c00*/  LDG.E R10, desc[UR6][R10.64+0x4] ;  /* 0x000004060a0a7981 */ /* 0x000ea8000c1e1900 */
[----:B------:R-:W2:Y:S01]  /*1c10*/  LDG.E R13, desc[UR6][R12.64+0x4] ;  /* 0x000004060c0d7981 */ /* 0x000ea2000c1e1900 */
[----:B------:R-:W-:Y:S01]  /*1c20*/  IADD3 R8, PT, PT, R8, 0x2, RZ ;  /* 0x0000000208087810 */ /* 0x000fe20007ffe0ff */
[----:B--2---:R-:W-:-:S04]  /*1c30*/  FADD R3, R10, -R13 ;  /* 0x8000000d0a037221 */ /* 0x004fc80000000000 */
[----:B------:R-:W-:-:S07]  /*1c40*/  FFMA R26, R3, R0, R26 ;  /* 0x00000000031a7223 */ /* 0x000fce000000001a */
.L_x_40:
[----:B------:R-:W-:Y:S05]  /*1c50*/  BSYNC.RECONVERGENT B3 ;  /* 0x0000000000037941 */ /* 0x000fea0003800200 */
.L_x_39:
[----:B----4-:R-:W-:-:S04]  /*1c60*/  LOP3.LUT R6, R6, 0x1, RZ, 0xc0, !PT ;  /* 0x0000000106067812 */ /* 0x010fc800078ec0ff */
[----:B------:R-:W-:-:S13]  /*1c70*/  ISETP.NE.U32.AND P0, PT, R6, 0x1, PT ;  /* 0x000000010600780c */ /* 0x000fda0003f05070 */
[----:B------:R-:W-:Y:S05]  /*1c80*/  @P0 BRA `(.L_x_9) ;  /* 0x0000000000640947 */ /* 0x000fea0003800000 */
[----:B------:R-:W0:Y:S01]  /*1c90*/  LDC.64 R2, c[0x0][0x3a0] ;  /* 0x0000e800ff027b82 */ /* 0x000e220000000a00 */
[----:B------:R-:W-:-:S05]  /*1ca0*/  IADD3 R8, PT, PT, R9, R8, RZ ;  /* 0x0000000809087210 */ /* 0x000fca0007ffe0ff */
[----:B0-----:R-:W-:-:S06]  /*1cb0*/  IMAD.WIDE R2, R8, 0x4, R2 ;  /* 0x0000000408027825 */ /* 0x001fcc00078e0202 */
[----:B------:R-:W4:Y:S01]  /*1cc0*/  LDG.E R3, desc[UR6][R2.64] ;  /* 0x0000000602037981 */ /* 0x000f22000c1e1900 */
[----:B------:R-:W0:Y:S01]  /*1cd0*/  MUFU.RCP R0, R5 ;  /* 0x0000000500007308 */ /* 0x000e220000001000 */
[----:B------:R-:W-:Y:S01]  /*1ce0*/  BSSY.RECONVERGENT B3, `(.L_x_45) ;  /* 0x000000b000037945 */ /* 0x000fe20003800200 */
[----:B0-----:R-:W-:-:S04]  /*1cf0*/  FFMA R7, R0, -R5, 1 ;  /* 0x3f80000000077423 */ /* 0x001fc80000000805 */
[----:B------:R-:W-:Y:S02]  /*1d00*/  FFMA R0, R0, R7, R0 ;  /* 0x0000000700007223 */ /* 0x000fe40000000000 */
[----:B----4-:R-:W0:Y:S02]  /*1d10*/  FCHK P0, R3, R5 ;  /* 0x0000000503007302 */ /* 0x010e240000000000 */
[----:B------:R-:W-:-:S04]  /*1d20*/  FFMA R6, R0, R3, RZ ;  /* 0x0000000300067223 */ /* 0x000fc800000000ff */
[----:B------:R-:W-:-:S04]  /*1d30*/  FFMA R7, R6, -R5, R3 ;  /* 0x8000000506077223 */ /* 0x000fc80000000003 */
[----:B------:R-:W-:Y:S01]  /*1d40*/  FFMA R0, R0, R7, R6 ;  /* 0x0000000700007223 */ /* 0x000fe20000000006 */
[----:B0-----:R-:W-:Y:S06]  /*1d50*/  @!P0 BRA `(.L_x_46) ;  /* 0x00000000000c8947 */ /* 0x001fec0003800000 */
[----:B------:R-:W-:Y:S02]  /*1d60*/  MOV R0, R5 ;  /* 0x0000000500007202 */ /* 0x000fe40000000f00 */
[----:B------:R-:W-:-:S07]  /*1d70*/  MOV R2, 0x1d90 ;  /* 0x00001d9000027802 */ /* 0x000fce0000000f00 */
[----:B--23--:R-:W-:Y:S05]  /*1d80*/  CALL.REL.NOINC `($__internal_0_$__cuda_sm3x_div_rn_noftz_f32_slowpath) ;  /* 0x0000000c00287944 */ /* 0x00cfea0003c00000 */
.L_x_46:
[----:B------:R-:W-:Y:S05]  /*1d90*/  BSYNC.RECONVERGENT B3 ;  /* 0x0000000000037941 */ /* 0x000fea0003800200 */
.L_x_45:
[----:B------:R-:W0:Y:S08]  /*1da0*/  LDC.64 R2, c[0x0][0x380] ;  /* 0x0000e000ff027b82 */ /* 0x000e300000000a00 */
[----:B------:R-:W1:Y:S01]  /*1db0*/  LDC.64 R6, c[0x0][0x390] ;  /* 0x0000e400ff067b82 */ /* 0x000e620000000a00 */
[----:B0-----:R-:W-:-:S06]  /*1dc0*/  IMAD.WIDE R2, R8, 0x4, R2 ;  /* 0x0000000408027825 */ /* 0x001fcc00078e0202 */
[----:B------:R-:W4:Y:S01]  /*1dd0*/  LDG.E R2, desc[UR6][R2.64] ;  /* 0x0000000602027981 */ /* 0x000f22000c1e1900 */
[----:B-1----:R-:W-:-:S06]  /*1de0*/  IMAD.WIDE R8, R8, 0x4, R6 ;  /* 0x0000000408087825 */ /* 0x002fcc00078e0206 */
[----:B------:R-:W4:Y:S02]  /*1df0*/  LDG.E R9, desc[UR6][R8.64] ;  /* 0x0000000608097981 */ /* 0x000f24000c1e1900 */
[----:B----4-:R-:W-:-:S04]  /*1e00*/  FADD R5, R2, -R9 ;  /* 0x8000000902057221 */ /* 0x010fc80000000000 */
[----:B------:R-:W-:-:S07]  /*1e10*/  FFMA R26, R5, R0, R26 ;  /* 0x00000000051a7223 */ /* 0x000fce000000001a */
.L_x_9:
[----:B------:R-:W-:Y:S05]  /*1e20*/  BSYNC.RECONVERGENT B2 ;  /* 0x0000000000027941 */ /* 0x000fea0003800200 */
.L_x_8:
[----:B----4-:R-:W4:Y:S02]  /*1e30*/  LDC.64 R2, c[0x0][0x3b8] ;  /* 0x0000ee00ff027b82 */ /* 0x010f240000000a00 */
[----:B----4-:R-:W-:-:S05]  /*1e40*/  IMAD.WIDE R4, R4, 0x4, R2 ;  /* 0x0000000404047825 */ /* 0x010fca00078e0202 */
[----:B------:R-:W-:Y:S01]  /*1e50*/  STG.E desc[UR6][R4.64], R26 ;  /* 0x0000001a04007986 */ /* 0x000fe2000c101906 */
[----:B------:R-:W-:Y:S05]  /*1e60*/  EXIT ;  /* 0x000000000000794d */ /* 0x000fea0003800000 */
.L_x_7:
[----:B------:R-:W-:Y:S01]  /*1e70*/  ISETP.NE.AND P0, PT, R6, RZ, PT ;  /* 0x000000ff0600720c */ /* 0x000fe20003f05270 */
[----:B------:R-:W-:Y:S01]  /*1e80*/  BSSY.RECONVERGENT B0, `(.L_x_47) ;  /* 0x00000b6000007945 */ /* 0x000fe20003800200 */
[----:B-12---:R-:W-:-:S11]  /*1e90*/  HFMA2 R18, -RZ, RZ, 0, 0 ;  /* 0x00000000ff127431 */ /* 0x006fd600000001ff */
[----:B------:R-:W-:Y:S05]  /*1ea0*/  @!P0 BRA `(.L_x_48) ;  /* 0x0000000800cc8947 */ /* 0x000fea0003800000 */
[----:B------:R-:W1:Y:S01]  /*1eb0*/  LDCU UR4, c[0x0][0x3cc] ;  /* 0x00007980ff0477ac */ /* 0x000e620008000800 */
[C---:B------:R-:W-:Y:S01]  /*1ec0*/  ISETP.GE.U32.AND P1, PT, R6.reuse, 0x10, PT ;  /* 0x000000100600780c */ /* 0x040fe20003f26070 */
[----:B------:R-:W-:Y:S01]  /*1ed0*/  BSSY.RECONVERGENT B1, `(.L_x_49) ;  /* 0x0000057000017945 */ /* 0x000fe20003800200 */
[----:B------:R-:W-:Y:S02]  /*1ee0*/  LOP3.LUT R29, R6, 0xf, RZ, 0xc0, !PT ;  /* 0x0000000f061d7812 */ /* 0x000fe400078ec0ff */
[----:B------:R-:W-:Y:S02]  /*1ef0*/  MOV R18, RZ ;  /* 0x000000ff00127202 */ /* 0x000fe40000000f00 */
[----:B------:R-:W-:Y:S02]  /*1f00*/  ISETP.NE.AND P0, PT, R29, RZ, PT ;  /* 0x000000ff1d00720c */ /* 0x000fe40003f05270 */
[----:B------:R-:W-:Y:S01]  /*1f10*/  MOV R0, RZ ;  /* 0x000000ff00007202 */ /* 0x000fe20000000f00 */
[----:B-1----:R-:W-:-:S04]  /*1f20*/  IMAD R5, R4, UR4, RZ ;  /* 0x0000000404057c24 */ /* 0x002fc8000f8e02ff */
[----:B------:R-:W-:Y:S06]  /*1f30*/  @!P1 BRA `(.L_x_50) ;  /* 0x0000000400409947 */ /* 0x000fec0003800000 */
[----:B----4-:R-:W1:Y:S01]  /*1f40*/  LDC.64 R2, c[0x0][0x380] ;  /* 0x0000e000ff027b82 */ /* 0x010e620000000a00 */
[----:B------:R-:W-:Y:S02]  /*1f50*/  LOP3.LUT R0, R6, 0x7ffffff0, RZ, 0xc0, !PT ;  /* 0x7ffffff006007812 */ /* 0x000fe400078ec0ff */
[----:B------:R-:W-:Y:S02]  /*1f60*/  MOV R18, RZ ;  /* 0x000000ff00127202 */ /* 0x000fe40000000f00 */
[----:B0-----:R-:W-:Y:S02]  /*1f70*/  MOV R15, R5 ;  /* 0x00000005000f7202 */ /* 0x001fe40000000f00 */
[----:B------:R-:W-:Y:S01]  /*1f80*/  IADD3 R28, PT, PT, -R0, RZ, RZ ;  /* 0x000000ff001c7210 */ /* 0x000fe20007ffe1ff */
[----:B------:R-:W0:Y:S01]  /*1f90*/  LDC.64 R8, c[0x0][0x390] ;  /* 0x0000e400ff087b82 */ /* 0x000e220000000a00 */
[----:B-1----:R-:W-:-:S04]  /*1fa0*/  IADD3 R2, P1, PT, R2, 0x20, RZ ;  /* 0x0000002002027810 */ /* 0x002fc80007f3e0ff */
[----:B------:R-:W-:Y:S02]  /*1fb0*/  IADD3.X R3, PT, PT, RZ, R3, RZ, P1, !PT ;  /* 0x00000003ff037210 */ /* 0x000fe40000ffe4ff */
[----:B0-----:R-:W-:-:S04]  /*1fc0*/  IADD3 R8, P2, PT, R8, 0x20, RZ ;  /* 0x0000002008087810 */ /* 0x001fc80007f5e0ff */
[----:B------:R-:W-:-:S09]  /*1fd0*/  IADD3.X R9, PT, PT, RZ, R9, RZ, P2, !PT ;  /* 0x00000009ff097210 */ /* 0x000fd200017fe4ff */
.L_x_51:
[----:B------:R-:W-:-:S04]  /*1fe0*/  IMAD.WIDE R12, R15, 0x4, R2 ;  /* 0x000000040f0c7825 */ /* 0x000fc800078e0202 */
[----:B------:R-:W-:Y:S01]  /*1ff0*/  IMAD.WIDE R10, R15, 0x4, R8 ;  /* 0x000000040f0a7825 */ /* 0x000fe200078e0208 */
[----:B---3--:R-:W2:Y:S04]  /*2000*/  LDG.E R16, desc[UR6][R12.64+-0x20] ;  /* 0xffffe0060c107981 */ /* 0x008ea8000c1e1900 */
[----:B------:R-:W2:Y:S04]  /*2010*/  LDG.E R17, desc[UR6][R10.64+-0x20] ;  /* 0xffffe0060a117981 */ /* 0x000ea8000c1e1900 */
[----:B------:R-:W3:Y:S04]  /*2020*/  LDG.E R31, desc[UR6][R12.64+-0x1c] ;  /* 0xffffe4060c1f7981 */ /* 0x000ee8000c1e1900 */
[----:B------:R-:W3:Y:S04]  /*2030*/  LDG.E R32, desc[UR6][R10.64+-0x1c] ;  /* 0xffffe4060a207981 */ /* 0x000ee8000c1e1900 */
[----:B------:R-:W4:Y:S04]  /*2040*/  LDG.E R20, desc[UR6][R12.64+-0x18] ;  /* 0xffffe8060c147981 */ /* 0x000f28000c1e1900 */
[----:B------:R-:W4:Y:S04]  /*2050*/  LDG.E R21, desc[UR6][R10.64+-0x18] ;  /* 0xffffe8060a157981 */ /* 0x000f28000c1e1900 */
[----:B------:R-:W5:Y:S04]  /*2060*/  LDG.E R22, desc[UR6][R12.64+-0x14] ;  /* 0xffffec060c167981 */ /* 0x000f68000c1e1900 */
        /* <DEDUP_REMOVED lines=9> */
[----:B------:R-:W5:Y:S01]  /*2100*/  LDG.E R35, desc[UR6][R10.64+0x1c] ;  /* 0x00001c060a237981 */ /* 0x000f62000c1e1900 */
[----:B--2---:R-:W-:-:S03]  /*2110*/  FADD R19, R16, -R17 ;  /* 0x8000001110137221 */ /* 0x004fc60000000000 */
[----:B------:R-:W2:Y:S01]  /*2120*/  LDG.E R17, desc[UR6][R12.64+-0x4] ;  /* 0xfffffc060c117981 */ /* 0x000ea2000c1e1900 */
[----:B------:R-:W-:-:S03]  /*2130*/  FADD R30, R19, R18 ;  /* 0x00000012131e7221 */ /* 0x000fc60000000000 */
[----:B------:R-:W2:Y:S01]  /*2140*/  LDG.E R16, desc[UR6][R10.64+-0x4] ;  /* 0xfffffc060a107981 */ /* 0x000ea2000c1e1900 */
[----:B---3--:R-:W-:-:S03]  /*2150*/  FADD R31, R31, -R32 ;  /* 0x800000201f1f7221 */ /* 0x008fc60000000000 */
[----:B------:R-:W3:Y:S01]  /*2160*/  LDG.E R19, desc[UR6][R12.64] ;  /* 0x000000060c137981 */ /* 0x000ee2000c1e1900 */
[----:B------:R-:W-:-:S03]  /*2170*/  FADD R30, R30, R31 ;  /* 0x0000001f1e1e7221 */ /* 0x000fc60000000000 */
[----:B------:R-:W3:Y:S01]  /*2180*/  LDG.E R18, desc[UR6][R10.64] ;  /* 0x000000060a127981 */ /* 0x000ee2000c1e1900 */
[----:B----4-:R-:W-:-:S03]  /*2190*/  FADD R31, R20, -R21 ;  /* 0x80000015141f7221 */ /* 0x010fc60000000000 */
[----:B------:R-:W4:Y:S01]  /*21a0*/  LDG.E R21, desc[UR6][R12.64+0x4] ;  /* 0x000004060c157981 */ /* 0x000f22000c1e1900 */
[----:B------:R-:W-:-:S03]  /*21b0*/  FADD R30, R30, R31 ;  /* 0x0000001f1e1e7221 */ /* 0x000fc60000000000 */
[----:B------:R-:W4:Y:S01]  /*21c0*/  LDG.E R20, desc[UR6][R10.64+0x4] ;  /* 0x000004060a147981 */ /* 0x000f22000c1e1900 */
[----:B-----5:R-:W-:-:S03]  /*21d0*/  FADD R31, R22, -R23 ;  /* 0x80000017161f7221 */ /* 0x020fc60000000000 */
[----:B------:R-:W5:Y:S01]  /*21e0*/  LDG.E R23, desc[UR6][R12.64+0x8] ;  /* 0x000008060c177981 */ /* 0x000f62000c1e1900 */
[----:B------:R-:W-:-:S03]  /*21f0*/  FADD R30, R30, R31 ;  /* 0x0000001f1e1e7221 */ /* 0x000fc60000000000 */
[----:B------:R-:W5:Y:S01]  /*2200*/  LDG.E R22, desc[UR6][R10.64+0x8] ;  /* 0x000008060a167981 */ /* 0x000f62000c1e1900 */
[----:B------:R-:W-:-:S03]  /*2210*/  FADD R31, R27, -R26 ;  /* 0x8000001a1b1f7221 */ /* 0x000fc60000000000 */
[----:B------:R-:W5:Y:S01]  /*2220*/  LDG.E R26, desc[UR6][R12.64+0xc] ;  /* 0x00000c060c1a7981 */ /* 0x000f62000c1e1900 */
[----:B------:R-:W-:-:S03]  /*2230*/  FADD R30, R30, R31 ;  /* 0x0000001f1e1e7221 */ /* 0x000fc60000000000 */
[----:B------:R-:W5:Y:S01]  /*2240*/  LDG.E R27, desc[UR6][R10.64+0xc] ;  /* 0x00000c060a1b7981 */ /* 0x000f62000c1e1900 */
[----:B------:R-:W-:-:S03]  /*2250*/  FADD R31, R24, -R25 ;  /* 0x80000019181f7221 */ /* 0x000fc60000000000 */
[----:B------:R-:W5:Y:S04]  /*2260*/  LDG.E R25, desc[UR6][R12.64+0x10] ;  /* 0x000010060c197981 */ /* 0x000f68000c1e1900 */
[----:B------:R-:W5:Y:S01]  /*2270*/  LDG.E R24, desc[UR6][R10.64+0x10] ;  /* 0x000010060a187981 */ /* 0x000f62000c1e1900 */
[----:B------:R-:W-:-:S03]  /*2280*/  FADD R36, R30, R31 ;  /* 0x0000001f1e247221 */ /* 0x000fc60000000000 */
[----:B------:R-:W5:Y:S04]  /*2290*/  LDG.E R32, desc[UR6][R12.64+0x14] ;  /* 0x000014060c207981 */ /* 0x000f68000c1e1900 */
[----:B------:R-:W5:Y:S04]  /*22a0*/  LDG.E R31, desc[UR6][R10.64+0x14] ;  /* 0x000014060a1f7981 */ /* 0x000f68000c1e1900 */
[----:B------:R-:W5:Y:S01]  /*22b0*/  LDG.E R30, desc[UR6][R12.64+0x18] ;  /* 0x000018060c1e7981 */ /* 0x000f62000c1e1900 */
[----:B------:R-:W-:-:S04]  /*22c0*/  FADD R7, R14, -R7 ;  /* 0x800000070e077221 */ /* 0x000fc80000000000 */
[----:B------:R-:W-:Y:S01]  /*22d0*/  FADD R7, R36, R7 ;  /* 0x0000000724077221 */ /* 0x000fe20000000000 */
[----:B------:R-:W-:-:S04]  /*22e0*/  IADD3 R28, PT, PT, R28, 0x10, RZ ;  /* 0x000000101c1c7810 */ /* 0x000fc80007ffe0ff */
[----:B------:R-:W-:Y:S01]  /*22f0*/  ISETP.NE.AND P1, PT, R28, RZ, PT ;  /* 0x000000ff1c00720c */ /* 0x000fe20003f25270 */
[----:B------:R-:W-:Y:S01]  /*2300*/  FADD R34, R34, -R35 ;  /* 0x8000002322227221 */ /* 0x000fe20000000000 */
[----:B------:R-:W-:Y:S01]  /*2310*/  IADD3 R15, PT, PT, R15, 0x10, RZ ;  /* 0x000000100f0f7810 */ /* 0x000fe20007ffe0ff */
[----:B--2---:R-:W-:-:S04]  /*2320*/  FADD R16, R17, -R16 ;  /* 0x8000001011107221 */ /* 0x004fc80000000000 */
[----:B------:R-:W-:Y:S01]  /*2330*/  FADD R7, R7, R16 ;  /* 0x0000001007077221 */ /* 0x000fe20000000000 */
[----:B---3--:R-:W-:-:S04]  /*2340*/  FADD R18, R19, -R18 ;  /* 0x8000001213127221 */ /* 0x008fc80000000000 */
[----:B------:R-:W-:Y:S01]  /*2350*/  FADD R7, R7, R18 ;  /* 0x0000001207077221 */ /* 0x000fe20000000000 */
[----:B----4-:R-:W-:-:S04]  /*2360*/  FADD R20, R21, -R20 ;  /* 0x8000001415147221 */ /* 0x010fc80000000000 */
[----:B------:R-:W-:Y:S01]  /*2370*/  FADD R7, R7, R20 ;  /* 0x0000001407077221 */ /* 0x000fe20000000000 */
[----:B-----5:R-:W-:-:S04]  /*2380*/  FADD R22, R23, -R22 ;  /* 0x8000001617167221 */ /* 0x020fc80000000000 */
[----:B------:R-:W-:Y:S01]  /*2390*/  FADD R7, R7, R22 ;  /* 0x0000001607077221 */ /* 0x000fe20000000000 */
[----:B------:R-:W-:-:S04]  /*23a0*/  FADD R26, R26, -R27 ;  /* 0x8000001b1a1a7221 */ /* 0x000fc80000000000 */
[----:B------:R-:W-:Y:S01]  /*23b0*/  FADD R7, R7, R26 ;  /* 0x0000001a07077221 */ /* 0x000fe20000000000 */
[----:B------:R-:W-:-:S04]  /*23c0*/  FADD R24, R25, -R24 ;  /* 0x8000001819187221 */ /* 0x000fc80000000000 */
[----:B------:R-:W-:Y:S01]  /*23d0*/  FADD R7, R7, R24 ;  /* 0x0000001807077221 */ /* 0x000fe20000000000 */
[----:B------:R-:W-:-:S04]  /*23e0*/  FADD R32, R32, -R31 ;  /* 0x8000001f20207221 */ /* 0x000fc80000000000 */
[----:B------:R-:W-:Y:S01]  /*23f0*/  FADD R7, R7, R32 ;  /* 0x0000002007077221 */ /* 0x000fe20000000000 */
[----:B------:R-:W-:-:S04]  /*2400*/  FADD R30, R30, -R33 ;  /* 0x800000211e1e7221 */ /* 0x000fc80000000000 */
[----:B------:R-:W-:-:S04]  /*2410*/  FADD R7, R7, R30 ;  /* 0x0000001e07077221 */ /* 0x000fc80000000000 */
[----:B------:R-:W-:Y:S01]  /*2420*/  FADD R18, R7, R34 ;  /* 0x0000002207127221 */ /* 0x000fe20000000000 */
[----:B------:R-:W-:Y:S06]  /*2430*/  @P1 BRA `(.L_x_51) ;  /* 0xfffffff800e81947 */ /* 0x000fec000383ffff */
.L_x_50:
[----:B------:R-:W-:Y:S05]  /*2440*/  BSYNC.RECONVERGENT B1 ;  /* 0x0000000000017941 */ /* 0x000fea0003800200 */
.L_x_49:
[----:B------:R-:W-:Y:S05]  /*2450*/  @!P0 BRA `(.L_x_48) ;  /* 0x0000000400608947 */ /* 0x000fea0003800000 */
[----:B------:R-:W-:Y:S01]  /*2460*/  ISETP.GE.U32.AND P0, PT, R29, 0x8, PT ;  /* 0x000000081d00780c */ /* 0x000fe20003f06070 */
[----:B------:R-:W-:Y:S01]  /*2470*/  BSSY.RECONVERGENT B1, `(.L_x_52) ;  /* 0x000002a000017945 */ /* 0x000fe20003800200 */
[----:B0-----:R-:W-:-:S04]  /*2480*/  LOP3.LUT R21, R6, 0x7, RZ, 0xc0, !PT ;  /* 0x0000000706157812 */ /* 0x001fc800078ec0ff */
[----:B------:R-:W-:-:S07]  /*2490*/  ISETP.NE.AND P1, PT, R21, RZ, PT ;  /* 0x000000ff1500720c */ /* 0x000fce0003f25270 */
[----:B------:R-:W-:Y:S06]  /*24a0*/  @!P0 BRA `(.L_x_53) ;  /* 0x0000000000988947 */ /* 0x000fec0003800000 */
[----:B----4-:R-:W0:Y:S01]  /*24b0*/  LDC.64 R2, c[0x0][0x380] ;  /* 0x0000e000ff027b82 */ /* 0x010e220000000a00 */
[----:B------:R-:W-:-:S07]  /*24c0*/  IADD3 R7, PT, PT, R5, R0, RZ ;  /* 0x0000000005077210 */ /* 0x000fce0007ffe0ff */
[----:B------:R-:W1:Y:S01]  /*24d0*/  LDC.64 R8, c[0x0][0x390] ;  /* 0x0000e400ff087b82 */ /* 0x000e620000000a00 */
[----:B0-----:R-:W-:-:S05]  /*24e0*/  IMAD.WIDE R2, R7, 0x4, R2 ;  /* 0x0000000407027825 */ /* 0x001fca00078e0202 */
[----:B------:R-:W2:Y:S01]  /*24f0*/  LDG.E R11, desc[UR6][R2.64] ;  /* 0x00000006020b7981 */ /* 0x000ea2000c1e1900 */
[----:B-1----:R-:W-:-:S03]  /*2500*/  IMAD.WIDE R8, R7, 0x4, R8 ;  /* 0x0000000407087825 */ /* 0x002fc600078e0208 */
[----:B------:R-:W4:Y:S04]  /*2510*/  LDG.E R13, desc[UR6][R2.64+0x4] ;  /* 0x00000406020d7981 */ /* 0x000f28000c1e1900 */
[----:B------:R-:W2:Y:S04]  /*2520*/  LDG.E R12, desc[UR6][R8.64] ;  /* 0x00000006080c7981 */ /* 0x000ea8000c1e1900 */
[----:B------:R-:W4:Y:S04]  /*2530*/  LDG.E R14, desc[UR6][R8.64+0x4] ;  /* 0x00000406080e7981 */ /* 0x000f28000c1e1900 */
[----:B------:R-:W5:Y:S04]  /*2540*/  LDG.E R15, desc[UR6][R2.64+0x8] ;  /* 0x00000806020f7981 */ /* 0x000f68000c1e1900 */
[----:B---3--:R-:W5:Y:S04]  /*2550*/  LDG.E R16, desc[UR6][R8.64+0x8] ;  /* 0x0000080608107981 */ /* 0x008f68000c1e1900 */
[----:B------:R-:W3:Y:S04]  /*2560*/  LDG.E R17, desc[UR6][R2.64+0xc] ;  /* 0x00000c0602117981 */ /* 0x000ee8000c1e1900 */
        /* <DEDUP_REMOVED lines=8> */
[----:B------:R-:W3:Y:S01]  /*25f0*/  LDG.E R26, desc[UR6][R8.64+0x1c] ;  /* 0x00001c06081a7981 */ /* 0x000ee2000c1e1900 */
[----:B------:R-:W-:Y:S01]  /*2600*/  IADD3 R0, PT, PT, R0, 0x8, RZ ;  /* 0x0000000800007810 */ /* 0x000fe20007ffe0ff */
[----:B--2---:R-:W-:-:S04]  /*2610*/  FADD R11, R11, -R12 ;  /* 0x8000000c0b0b7221 */ /* 0x004fc80000000000 */
[----:B------:R-:W-:Y:S01]  /*2620*/  FADD R11, R18, R11 ;  /* 0x0000000b120b7221 */ /* 0x000fe20000000000 */
[----:B----4-:R-:W-:-:S04]  /*2630*/  FADD R14, R13, -R14 ;  /* 0x8000000e0d0e7221 */ /* 0x010fc80000000000 */
[----:B------:R-:W-:Y:S01]  /*2640*/  FADD R11, R11, R14 ;  /* 0x0000000e0b0b7221 */ /* 0x000fe20000000000 */
[----:B-----5:R-:W-:-:S04]  /*2650*/  FADD R16, R15, -R16 ;  /* 0x800000100f107221 */ /* 0x020fc80000000000 */
[----:B------:R-:W-:Y:S01]  /*2660*/  FADD R11, R11, R16 ;  /* 0x000000100b0b7221 */ /* 0x000fe20000000000 */
[----:B---3--:R-:W-:-:S04]  /*2670*/  FADD R20, R17, -R20 ;  /* 0x8000001411147221 */ /* 0x008fc80000000000 */
        /* <DEDUP_REMOVED lines=8> */
[----:B------:R-:W-:-:S07]  /*2700*/  FADD R18, R10, R25 ;  /* 0x000000190a127221 */ /* 0x000fce0000000000 */
.L_x_53:
[----:B------:R-:W-:Y:S05]  /*2710*/  BSYNC.RECONVERGENT B1 ;  /* 0x0000000000017941 */ /* 0x000fea0003800200 */
.L_x_52:
[----:B------:R-:W-:Y:S05]  /*2720*/  @!P1 BRA `(.L_x_48) ;  /* 0x0000000000ac9947 */ /* 0x000fea0003800000 */
[----:B------:R-:W-:Y:S01]  /*2730*/  ISETP.GE.U32.AND P0, PT, R21, 0x4, PT ;  /* 0x000000041500780c */ /* 0x000fe20003f06070 */
[----:B------:R-:W-:Y:S01]  /*2740*/  BSSY.RECONVERGENT B1, `(.L_x_54) ;  /* 0x000001a000017945 */ /* 0x000fe20003800200 */
[----:B------:R-:W-:-:S04]  /*2750*/  LOP3.LUT R12, R6, 0x3, RZ, 0xc0, !PT ;  /* 0x00000003060c7812 */ /* 0x000fc800078ec0ff */
        /* <DEDUP_REMOVED lines=12> */
[----:B------:R-:W5:Y:S04]  /*2820*/  LDG.E R14, desc[UR6][R6.64+0x8] ;  /* 0x00000806060e7981 */ /* 0x000f68000c1e1900 */
[----:B------:R-:W5:Y:S04]  /*2830*/  LDG.E R15, desc[UR6][R2.64+0xc] ;  /* 0x00000c06020f7981 */ /* 0x000f68000c1e1900 */
[----:B---3--:R-:W3:Y:S01]  /*2840*/  LDG.E R16, desc[UR6][R6.64+0xc] ;  /* 0x00000c0606107981 */ /* 0x008ee2000c1e1900 */
        /* <DEDUP_REMOVED lines=8> */
[----:B------:R-:W-:-:S07]  /*28d0*/  FADD R18, R9, R16 ;  /* 0x0000001009127221 */ /* 0x000fce0000000000 */
.L_x_55:
[----:B------:R-:W-:Y:S05]  /*28e0*/  BSYNC.RECONVERGENT B1 ;  /* 0x0000000000017941 */ /* 0x000fea0003800200 */
.L_x_54:
[----:B------:R-:W-:Y:S05]  /*28f0*/  @!P1 BRA `(.L_x_48) ;  /* 0x0000000000389947 */ /* 0x000fea0003800000 */
[----:B------:R-:W0:Y:S01]  /*2900*/  LDC.64 R10, c[0x0][0x380] ;  /* 0x0000e000ff0a7b82 */ /* 0x000e220000000a00 */
[----:B------:R-:W-:Y:S02]  /*2910*/  IADD3 R5, PT, PT, R5, R0, RZ ;  /* 0x0000000005057210 */ /* 0x000fe40007ffe0ff */
[----:B------:R-:W-:-:S05]  /*2920*/  IADD3 R0, PT, PT, -R12, RZ, RZ ;  /* 0x000000ff0c007210 */ /* 0x000fca0007ffe1ff */
[----:B------:R-:W1:Y:S02]  /*2930*/  LDC.64 R8, c[0x0][0x390] ;  /* 0x0000e400ff087b82 */ /* 0x000e640000000a00 */
.L_x_56:
[----:B-1--4-:R-:W-:-:S04]  /*2940*/  IMAD.WIDE R2, R5, 0x4, R8 ;  /* 0x0000000405027825 */ /* 0x012fc800078e0208 */
[C---:B0-----:R-:W-:Y:S02]  /*2950*/  IMAD.WIDE R6, R5.reuse, 0x4, R10 ;  /* 0x0000000405067825 */ /* 0x041fe400078e020a */
[----:B------:R-:W2:Y:S04]  /*2960*/  LDG.E R3, desc[UR6][R2.64] ;  /* 0x0000000602037981 */ /* 0x000ea8000c1e1900 */
[----:B------:R-:W2:Y:S01]  /*2970*/  LDG.E R6, desc[UR6][R6.64] ;  /* 0x0000000606067981 */ /* 0x000ea2000c1e1900 */
[----:B------:R-:W-:Y:S02]  /*2980*/  IADD3 R0, PT, PT, R0, 0x1, RZ ;  /* 0x0000000100007810 */ /* 0x000fe40007ffe0ff */
[----:B------:R-:W-:Y:S02]  /*2990*/  IADD3 R5, PT, PT, R5, 0x1, RZ ;  /* 0x0000000105057810 */ /* 0x000fe40007ffe0ff */
[----:B------:R-:W-:Y:S01]  /*29a0*/  ISETP.NE.AND P0, PT, R0, RZ, PT ;  /* 0x000000ff0000720c */ /* 0x000fe20003f05270 */
[----:B--2---:R-:W-:-:S04]  /*29b0*/  FADD R13, R6, -R3 ;  /* 0x80000003060d7221 */ /* 0x004fc80000000000 */
[----:B------:R-:W-:-:S08]  /*29c0*/  FADD R18, R13, R18 ;  /* 0x000000120d127221 */ /* 0x000fd00000000000 */
[----:B------:R-:W-:Y:S05]  /*29d0*/  @P0 BRA `(.L_x_56) ;  /* 0xfffffffc00d80947 */ /* 0x000fea000383ffff */
.L_x_48:
[----:B------:R-:W-:Y:S05]  /*29e0*/  BSYNC.RECONVERGENT B0 ;  /* 0x0000000000007941 */ /* 0x000fea0003800200 */
.L_x_47:
[----:B----4-:R-:W1:Y:S02]  /*29f0*/  LDC.64 R2, c[0x0][0x3b8] ;  /* 0x0000ee00ff027b82 */ /* 0x010e640000000a00 */
[----:B-1----:R-:W-:-:S05]  /*2a00*/  IMAD.WIDE R2, R4, 0x4, R2 ;  /* 0x0000000404027825 */ /* 0x002fca00078e0202 */
[----:B------:R-:W-:Y:S01]  /*2a10*/  STG.E desc[UR6][R2.64], R18 ;  /* 0x0000001202007986 */ /* 0x000fe2000c101906 */
[----:B------:R-:W-:Y:S05]  /*2a20*/  EXIT ;  /* 0x000000000000794d */ /* 0x000fea0003800000 */
        .weak           $__internal_0_$__cuda_sm3x_div_rn_noftz_f32_slowpath
        .type           $__internal_0_$__cuda_sm3x_div_rn_noftz_f32_slowpath,@function
        .size           $__internal_0_$__cuda_sm3x_div_rn_noftz_f32_slowpath,(.L_x_69 - $__internal_0_$__cuda_sm3x_div_rn_noftz_f32_slowpath)
$__internal_0_$__cuda_sm3x_div_rn_noftz_f32_slowpath:
[----:B------:R-:W-:Y:S01]  /*2a30*/  SHF.R.U32.HI R24, RZ, 0x17, R0 ;  /* 0x00000017ff187819 */ /* 0x000fe20000011600 */
[----:B------:R-:W-:Y:S01]  /*2a40*/  BSSY.RECONVERGENT B0, `(.L_x_57) ;  /* 0x0000062000007945 */ /* 0x000fe20003800200 */
[----:B------:R-:W-:Y:S02]  /*2a50*/  SHF.R.U32.HI R27, RZ, 0x17, R3 ;  /* 0x00000017ff1b7819 */ /* 0x000fe40000011603 */
[----:B------:R-:W-:Y:S02]  /*2a60*/  LOP3.LUT R24, R24, 0xff, RZ, 0xc0, !PT ;  /* 0x000000ff18187812 */ /* 0x000fe400078ec0ff */
[----:B------:R-:W-:Y:S02]  /*2a70*/  LOP3.LUT R27, R27, 0xff, RZ, 0xc0, !PT ;  /* 0x000000ff1b1b7812 */ /* 0x000fe400078ec0ff */
[----:B------:R-:W-:Y:S02]  /*2a80*/  IADD3 R28, PT, PT, R24, -0x1, RZ ;  /* 0xffffffff181c7810 */ /* 0x000fe40007ffe0ff */
[----:B------:R-:W-:-:S02]  /*2a90*/  IADD3 R29, PT, PT, R27, -0x1, RZ ;  /* 0xffffffff1b1d7810 */ /* 0x000fc40007ffe0ff */
[----:B------:R-:W-:-:S04]  /*2aa0*/  ISETP.GT.U32.AND P0, PT, R28, 0xfd, PT ;  /* 0x000000fd1c00780c */ /* 0x000fc80003f04070 */
[----:B------:R-:W-:-:S13]  /*2ab0*/  ISETP.GT.U32.OR P0, PT, R29, 0xfd, P0 ;  /* 0x000000fd1d00780c */ /* 0x000fda0000704470 */
[----:B------:R-:W-:Y:S01]  /*2ac0*/  @!P0 MOV R25, RZ ;  /* 0x000000ff00198202 */ /* 0x000fe20000000f00 */
[----:B------:R-:W-:Y:S06]  /*2ad0*/  @!P0 BRA `(.L_x_58) ;  /* 0x00000000005c8947 */ /* 0x000fec0003800000 */
[----:B------:R-:W-:Y:S02]  /*2ae0*/  FSETP.GTU.FTZ.AND P0, PT, |R3|, +INF , PT ;  /* 0x7f8000000300780b */ /* 0x000fe40003f1c200 */
[----:B------:R-:W-:-:S04]  /*2af0*/  FSETP.GTU.FTZ.AND P1, PT, |R0|, +INF , PT ;  /* 0x7f8000000000780b */ /* 0x000fc80003f3c200 */
[----:B------:R-:W-:-:S13]  /*2b00*/  PLOP3.LUT P0, PT, P0, P1, PT, 0xf8, 0x8f ;  /* 0x00000000008f781c */ /* 0x000fda0000703f70 */
[----:B------:R-:W-:Y:S05]  /*2b10*/  @P0 BRA `(.L_x_59) ;  /* 0x00000004004c0947 */ /* 0x000fea0003800000 */
[----:B------:R-:W-:-:S13]  /*2b20*/  LOP3.LUT P0, RZ, R0, 0x7fffffff, R3, 0xc8, !PT ;  /* 0x7fffffff00ff7812 */ /* 0x000fda000780c803 */
[----:B------:R-:W-:Y:S05]  /*2b30*/  @!P0 BRA `(.L_x_60) ;  /* 0x00000004003c8947 */ /* 0x000fea0003800000 */
[C---:B------:R-:W-:Y:S02]  /*2b40*/  FSETP.NEU.FTZ.AND P2, PT, |R3|.reuse, +INF , PT ;  /* 0x7f8000000300780b */ /* 0x040fe40003f5d200 */
[----:B------:R-:W-:Y:S02]  /*2b50*/  FSETP.NEU.FTZ.AND P1, PT, |R0|, +INF , PT ;  /* 0x7f8000000000780b */ /* 0x000fe40003f3d200 */
[----:B------:R-:W-:-:S11]  /*2b60*/  FSETP.NEU.FTZ.AND P0, PT, |R3|, +INF , PT ;  /* 0x7f8000000300780b */ /* 0x000fd60003f1d200 */
[----:B------:R-:W-:Y:S05]  /*2b70*/  @!P1 BRA !P2, `(.L_x_60) ;  /* 0x00000004002c9947 */ /* 0x000fea0005000000 */
[----:B------:R-:W-:-:S04]  /*2b80*/  LOP3.LUT P2, RZ, R3, 0x7fffffff, RZ, 0xc0, !PT ;  /* 0x7fffffff03ff7812 */ /* 0x000fc8000784c0ff */
[----:B------:R-:W-:-:S13]  /*2b90*/  PLOP3.LUT P1, PT, P1, P2, PT, 0x2f, 0xf2 ;  /* 0x0000000000f2781c */ /* 0x000fda0000f24577 */
[----:B------:R-:W-:Y:S05]  /*2ba0*/  @P1 BRA `(.L_x_61) ;  /* 0x0000000400181947 */ /* 0x000fea0003800000 */
[----:B------:R-:W-:-:S04]  /*2bb0*/  LOP3.LUT P1, RZ, R0, 0x7fffffff, RZ, 0xc0, !PT ;  /* 0x7fffffff00ff7812 */ /* 0x000fc8000782c0ff */
[----:B------:R-:W-:-:S13]  /*2bc0*/  PLOP3.LUT P0, PT, P0, P1, PT, 0x2f, 0xf2 ;  /* 0x0000000000f2781c */ /* 0x000fda0000702577 */
[----:B------:R-:W-:Y:S05]  /*2bd0*/  @P0 BRA `(.L_x_62) ;  /* 0x0000000400000947 */ /* 0x000fea0003800000 */
[----:B------:R-:W-:Y:S02]  /*2be0*/  ISETP.GE.AND P0, PT, R29, RZ, PT ;  /* 0x000000ff1d00720c */ /* 0x000fe40003f06270 */
[----:B------:R-:W-:-:S11]  /*2bf0*/  ISETP.GE.AND P1, PT, R28, RZ, PT ;  /* 0x000000ff1c00720c */ /* 0x000fd60003f26270 */
[----:B------:R-:W-:Y:S01]  /*2c00*/  @P0 MOV R25, RZ ;  /* 0x000000ff00190202 */ /* 0x000fe20000000f00 */
[----:B------:R-:W-:Y:S01]  /*2c10*/  @!P0 FFMA R3, R3, 1.84467440737095516160e+19, RZ ;  /* 0x5f80000003038823 */ /* 0x000fe200000000ff */
[----:B------:R-:W-:Y:S01]  /*2c20*/  @!P0 MOV R25, 0xffffffc0 ;  /* 0xffffffc000198802 */ /* 0x000fe20000000f00 */
[----:B------:R-:W-:-:S03]  /*2c30*/  @!P1 FFMA R0, R0, 1.84467440737095516160e+19, RZ ;  /* 0x5f80000000009823 */ /* 0x000fc600000000ff */
[----:B------:R-:W-:-:S07]  /*2c40*/  @!P1 IADD3 R25, PT, PT, R25, 0x40, RZ ;  /* 0x0000004019199810 */ /* 0x000fce0007ffe0ff */
.L_x_58:
[----:B------:R-:W-:Y:S01]  /*2c50*/  LEA R29, R24, 0xc0800000, 0x17 ;  /* 0xc0800000181d7811 */ /* 0x000fe200078eb8ff */
[----:B------:R-:W-:Y:S01]  /*2c60*/  BSSY.RECONVERGENT B1, `(.L_x_63) ;  /* 0x0000036000017945 */ /* 0x000fe20003800200 */
[----:B------:R-:W-:Y:S02]  /*2c70*/  IADD3 R27, PT, PT, R27, -0x7f, RZ ;  /* 0xffffff811b1b7810 */ /* 0x000fe40007ffe0ff */
[----:B------:R-:W-:Y:S02]  /*2c80*/  IADD3 R30, PT, PT, -R29, R0, RZ ;  /* 0x000000001d1e7210 */ /* 0x000fe40007ffe1ff */
[C---:B------:R-:W-:Y:S01]  /*2c90*/  IADD3 R24, PT, PT, R27.reuse, 0x7f, -R24 ;  /* 0x0000007f1b187810 */ /* 0x040fe20007ffe818 */
[----:B------:R-:W-:Y:S01]  /*2ca0*/  IMAD R0, R27, -0x800000, R3 ;  /* 0xff8000001b007824 */ /* 0x000fe200078e0203 */
[----:B------:R-:W0:Y:S01]  /*2cb0*/  MUFU.RCP R28, R30 ;  /* 0x0000001e001c7308 */ /* 0x000e220000001000 */
[----:B------:R-:W-:Y:S01]  /*2cc0*/  FADD.FTZ R29, -R30, -RZ ;  /* 0x800000ff1e1d7221 */ /* 0x000fe20000010100 */
[----:B------:R-:W-:-:S03]  /*2cd0*/  IADD3 R25, PT, PT, R24, R25, RZ ;  /* 0x0000001918197210 */ /* 0x000fc60007ffe0ff */
[----:B0-----:R-:W-:-:S04]  /*2ce0*/  FFMA R31, R28, R29, 1 ;  /* 0x3f8000001c1f7423 */ /* 0x001fc8000000001d */
[----:B------:R-:W-:-:S04]  /*2cf0*/  FFMA R31, R28, R31, R28 ;  /* 0x0000001f1c1f7223 */ /* 0x000fc8000000001c */
[----:B------:R-:W-:-:S04]  /*2d00*/  FFMA R28, R0, R31, RZ ;  /* 0x0000001f001c7223 */ /* 0x000fc800000000ff */
[----:B------:R-:W-:-:S04]  /*2d10*/  FFMA R3, R29, R28, R0 ;  /* 0x0000001c1d037223 */ /* 0x000fc80000000000 */
[----:B------:R-:W-:-:S04]  /*2d20*/  FFMA R28, R31, R3, R28 ;  /* 0x000000031f1c7223 */ /* 0x000fc8000000001c */
[----:B------:R-:W-:-:S04]  /*2d30*/  FFMA R29, R29, R28, R0 ;  /* 0x0000001c1d1d7223 */ /* 0x000fc80000000000 */
[----:B------:R-:W-:-:S05]  /*2d40*/  FFMA R0, R31, R29, R28 ;  /* 0x0000001d1f007223 */ /* 0x000fca000000001c */
[----:B------:R-:W-:-:S04]  /*2d50*/  SHF.R.U32.HI R3, RZ, 0x17, R0 ;  /* 0x00000017ff037819 */ /* 0x000fc80000011600 */
[----:B------:R-:W-:-:S04]  /*2d60*/  LOP3.LUT R24, R3, 0xff, RZ, 0xc0, !PT ;  /* 0x000000ff03187812 */ /* 0x000fc800078ec0ff */
[----:B------:R-:W-:-:S04]  /*2d70*/  IADD3 R3, PT, PT, R24, R25, RZ ;  /* 0x0000001918037210 */ /* 0x000fc80007ffe0ff */
[----:B------:R-:W-:-:S04]  /*2d80*/  IADD3 R24, PT, PT, R3, -0x1, RZ ;  /* 0xffffffff03187810 */ /* 0x000fc80007ffe0ff */
[----:B------:R-:W-:-:S13]  /*2d90*/  ISETP.GE.U32.AND P0, PT, R24, 0xfe, PT ;  /* 0x000000fe1800780c */ /* 0x000fda0003f06070 */
[----:B------:R-:W-:Y:S05]  /*2da0*/  @!P0 BRA `(.L_x_64) ;  /* 0x0000000000808947 */ /* 0x000fea0003800000 */
[----:B------:R-:W-:-:S13]  /*2db0*/  ISETP.GT.AND P0, PT, R3, 0xfe, PT ;  /* 0x000000fe0300780c */ /* 0x000fda0003f04270 */
[----:B------:R-:W-:Y:S05]  /*2dc0*/  @P0 BRA `(.L_x_65) ;  /* 0x00000000006c0947 */ /* 0x000fea0003800000 */
[----:B------:R-:W-:-:S13]  /*2dd0*/  ISETP.GE.AND P0, PT, R3, 0x1, PT ;  /* 0x000000010300780c */ /* 0x000fda0003f06270 */
[----:B------:R-:W-:Y:S05]  /*2de0*/  @P0 BRA `(.L_x_66) ;  /* 0x0000000000740947 */ /* 0x000fea0003800000 */
[----:B------:R-:W-:Y:S02]  /*2df0*/  ISETP.GE.AND P0, PT, R3, -0x18, PT ;  /* 0xffffffe80300780c */ /* 0x000fe40003f06270 */
[----:B------:R-:W-:-:S11]  /*2e00*/  LOP3.LUT R0, R0, 0x80000000, RZ, 0xc0, !PT ;  /* 0x8000000000007812 */ /* 0x000fd600078ec0ff */
[----:B------:R-:W-:Y:S05]  /*2e10*/  @!P0 BRA `(.L_x_66) ;  /* 0x0000000000688947 */ /* 0x000fea0003800000 */
[-CC-:B------:R-:W-:Y:S01]  /*2e20*/  FFMA.RZ R24, R31, R29.reuse, R28.reuse ;  /* 0x0000001d1f187223 */ /* 0x180fe2000000c01c */
[----:B------:R-:W-:Y:S01]  /*2e30*/  IADD3 R27, PT, PT, R3, 0x20, RZ ;  /* 0x00000020031b7810 */ /* 0x000fe20007ffe0ff */
[CCC-:B------:R-:W-:Y:S01]  /*2e40*/  FFMA.RP R25, R31.reuse, R29.reuse, R28.reuse ;  /* 0x0000001d1f197223 */ /* 0x1c0fe2000000801c */
[----:B------:R-:W-:Y:S01]  /*2e50*/  FFMA.RM R28, R31, R29, R28 ;  /* 0x0000001d1f1c7223 */ /* 0x000fe2000000401c */
[C---:B------:R-:W-:Y:S02]  /*2e60*/  ISETP.NE.AND P2, PT, R3.reuse, RZ, PT ;  /* 0x000000ff0300720c */ /* 0x040fe40003f45270 */
[----:B------:R-:W-:Y:S02]  /*2e70*/  LOP3.LUT R24, R24, 0x7fffff, RZ, 0xc0, !PT ;  /* 0x007fffff18187812 */ /* 0x000fe400078ec0ff */
[----:B------:R-:W-:Y:S02]  /*2e80*/  ISETP.NE.AND P1, PT, R3, RZ, PT ;  /* 0x000000ff0300720c */ /* 0x000fe40003f25270 */
[----:B------:R-:W-:-:S02]  /*2e90*/  LOP3.LUT R24, R24, 0x800000, RZ, 0xfc, !PT ;  /* 0x0080000018187812 */ /* 0x000fc400078efcff */
[----:B------:R-:W-:Y:S02]  /*2ea0*/  IADD3 R3, PT, PT, -R3, RZ, RZ ;  /* 0x000000ff03037210 */ /* 0x000fe40007ffe1ff */
[----:B------:R-:W-:Y:S02]  /*2eb0*/  SHF.L.U32 R27, R24, R27, RZ ;  /* 0x0000001b181b7219 */ /* 0x000fe400000006ff */
[----:B------:R-:W-:Y:S02]  /*2ec0*/  FSETP.NEU.FTZ.AND P0, PT, R25, R28, PT ;  /* 0x0000001c1900720b */ /* 0x000fe40003f1d000 */
[----:B------:R-:W-:Y:S02]  /*2ed0*/  SEL R3, R3, RZ, P2 ;  /* 0x000000ff03037207 */ /* 0x000fe40001000000 */
[----:B------:R-:W-:Y:S02]  /*2ee0*/  ISETP.NE.AND P1, PT, R27, RZ, P1 ;  /* 0x000000ff1b00720c */ /* 0x000fe40000f25270 */
[----:B------:R-:W-:-:S02]  /*2ef0*/  SHF.R.U32.HI R28, RZ, R3, R24 ;  /* 0x00000003ff1c7219 */ /* 0x000fc40000011618 */
[----:B------:R-:W-:Y:S02]  /*2f00*/  PLOP3.LUT P0, PT, P0, P1, PT, 0xf8, 0x8f ;  /* 0x00000000008f781c */ /* 0x000fe40000703f70 */
[----:B------:R-:W-:Y:S02]  /*2f10*/  SHF.R.U32.HI R24, RZ, 0x1, R28 ;  /* 0x00000001ff187819 */ /* 0x000fe4000001161c */
[----:B------:R-:W-:-:S04]  /*2f20*/  SEL R3, RZ, 0x1, !P0 ;  /* 0x00000001ff037807 */ /* 0x000fc80004000000 */
[----:B------:R-:W-:-:S04]  /*2f30*/  LOP3.LUT R3, R3, 0x1, R24, 0xf8, !PT ;  /* 0x0000000103037812 */ /* 0x000fc800078ef818 */
[----:B------:R-:W-:-:S04]  /*2f40*/  LOP3.LUT R3, R3, R28, RZ, 0xc0, !PT ;  /* 0x0000001c03037212 */ /* 0x000fc800078ec0ff */
[----:B------:R-:W-:-:S04]  /*2f50*/  IADD3 R3, PT, PT, R24, R3, RZ ;  /* 0x0000000318037210 */ /* 0x000fc80007ffe0ff */
[----:B------:R-:W-:Y:S01]  /*2f60*/  LOP3.LUT R0, R3, R0, RZ, 0xfc, !PT ;  /* 0x0000000003007212 */ /* 0x000fe200078efcff */
[----:B------:R-:W-:Y:S06]  /*2f70*/  BRA `(.L_x_66) ;  /* 0x0000000000107947 */ /* 0x000fec0003800000 */
.L_x_65:
[----:B------:R-:W-:-:S04]  /*2f80*/  LOP3.LUT R0, R0, 0x80000000, RZ, 0xc0, !PT ;  /* 0x8000000000007812 */ /* 0x000fc800078ec0ff */
[----:B------:R-:W-:Y:S01]  /*2f90*/  LOP3.LUT R0, R0, 0x7f800000, RZ, 0xfc, !PT ;  /* 0x7f80000000007812 */ /* 0x000fe200078efcff */
[----:B------:R-:W-:Y:S06]  /*2fa0*/  BRA `(.L_x_66) ;  /* 0x0000000000047947 */ /* 0x000fec0003800000 */
.L_x_64:
[----:B------:R-:W-:-:S07]  /*2fb0*/  LEA R0, R25, R0, 0x17 ;  /* 0x0000000019007211 */ /* 0x000fce00078eb8ff */
.L_x_66:
[----:B------:R-:W-:Y:S05]  /*2fc0*/  BSYNC.RECONVERGENT B1 ;  /* 0x0000000000017941 */ /* 0x000fea0003800200 */
.L_x_63:
[----:B------:R-:W-:Y:S05]  /*2fd0*/  BRA `(.L_x_67) ;  /* 0x0000000000207947 */ /* 0x000fea0003800000 */
.L_x_62:
[----:B------:R-:W-:-:S04]  /*2fe0*/  LOP3.LUT R0, R0, 0x80000000, R3, 0x48, !PT ;  /* 0x8000000000007812 */ /* 0x000fc800078e4803 */
[----:B------:R-:W-:Y:S01]  /*2ff0*/  LOP3.LUT R0, R0, 0x7f800000, RZ, 0xfc, !PT ;  /* 0x7f80000000007812 */ /* 0x000fe200078efcff */
[----:B------:R-:W-:Y:S06]  /*3000*/  BRA `(.L_x_67) ;  /* 0x0000000000147947 */ /* 0x000fec0003800000 */
.L_x_61:
[----:B------:R-:W-:Y:S01]  /*3010*/  LOP3.LUT R0, R0, 0x80000000, R3, 0x48, !PT ;  /* 0x8000000000007812 */ /* 0x000fe200078e4803 */
[----:B------:R-:W-:Y:S06]  /*3020*/  BRA `(.L_x_67) ;  /* 0x00000000000c7947 */ /* 0x000fec0003800000 */
.L_x_60:
[----:B------:R-:W0:Y:S01]  /*3030*/  MUFU.RSQ R0, -QNAN ;  /* 0xffc0000000007908 */ /* 0x000e220000001400 */
[----:B------:R-:W-:Y:S05]  /*3040*/  BRA `(.L_x_67) ;  /* 0x0000000000047947 */ /* 0x000fea0003800000 */
.L_x_59:
[----:B------:R-:W-:-:S07]  /*3050*/  FADD.FTZ R0, R3, R0 ;  /* 0x0000000003007221 */ /* 0x000fce0000010000 */
.L_x_67:
[----:B------:R-:W-:Y:S05]  /*3060*/  BSYNC.RECONVERGENT B0 ;  /* 0x0000000000007941 */ /* 0x000fea0003800200 */
.L_x_57:
[----:B------:R-:W-:-:S04]  /*3070*/  HFMA2 R3, -RZ, RZ, 0, 0 ;  /* 0x00000000ff037431 */ /* 0x000fc800000001ff */
[----:B0-----:R-:W-:Y:S05]  /*3080*/  RET.REL.NODEC R2 `(advantage_kernel) ;  /* 0xffffffcc02dc7950 */ /* 0x001fea0003c3ffff */
.L_x_68:
[----:B------:R-:W-:-:S00]  /*3090*/  BRA `(.L_x_68) ;  /* 0xfffffffc00fc7947 */ /* 0x000fc0000383ffff */
[----:B------:R-:W-:-:S00]  /*30a0*/  NOP ;  /* 0x0000000000007918 */ /* 0x000fc00000000000 */
        /* <DEDUP_REMOVED lines=13> */
.L_x_69:


//--------------------- .nv.shared.reserved.0     --------------------------
	.section	.nv.shared.reserved.0,"aw",@nobits
	.weak		__nv_reservedSMEM_offset_0_alias
	.size		__nv_reservedSMEM_offset_0_alias, 0, 64
	.other		__nv_reservedSMEM_offset_0_alias,@"STO_CUDA_RESERVED_SHARED STV_DEFAULT"
__nv_reservedSMEM_offset_0_alias:
	.zero		0
	.zero		64


//--------------------- .nv.constant0.advantage_kernel --------------------------
	.section	.nv.constant0.advantage_kernel,"a",@progbits
	.sectionflags	@""
	.align	4
.nv.constant0.advantage_kernel:
	.zero		984


//--------------------- SYMBOLS --------------------------

	.type		.nv.reservedSmem.offset0,@object
	.size		.nv.reservedSmem.offset0,0x4
